//
// Generated by NVIDIA NVVM Compiler
//
// Compiler Build ID: CL-36424714
// Cuda compilation tools, release 13.0, V13.0.88
// Based on NVVM 20.0.0
//

.version 9.0
.target sm_100
.address_size 64

	// .globl	_Z3addPiS_S_i

.visible .entry _Z3addPiS_S_i(
	.param .u64 .ptr .align 1 _Z3addPiS_S_i_param_0,
	.param .u64 .ptr .align 1 _Z3addPiS_S_i_param_1,
	.param .u64 .ptr .align 1 _Z3addPiS_S_i_param_2,
	.param .u32 _Z3addPiS_S_i_param_3
)
{
	.reg .pred 	%p<7>;
	.reg .b32 	%r<46>;
	.reg .b64 	%rd<25>;

	ld.param.u64 	%rd4, [_Z3addPiS_S_i_param_0];
	ld.param.u64 	%rd5, [_Z3addPiS_S_i_param_1];
	ld.param.u64 	%rd6, [_Z3addPiS_S_i_param_2];
	ld.param.u32 	%r12, [_Z3addPiS_S_i_param_3];
	cvta.to.global.u64 	%rd1, %rd4;
	cvta.to.global.u64 	%rd2, %rd6;
	cvta.to.global.u64 	%rd3, %rd5;
	mov.u32 	%r13, %tid.x;
	mov.u32 	%r14, %ctaid.x;
	mov.u32 	%r15, %ntid.x;
	mad.lo.s32 	%r44, %r14, %r15, %r13;
	mov.u32 	%r16, %nctaid.x;
	mul.lo.s32 	%r2, %r15, %r16;
	setp.ge.s32 	%p1, %r44, %r12;
	@%p1 bra 	$L__BB0_7;
	add.s32 	%r17, %r44, %r2;
	max.s32 	%r18, %r12, %r17;
	setp.lt.s32 	%p2, %r17, %r12;
	selp.u32 	%r19, 1, 0, %p2;
	add.s32 	%r20, %r17, %r19;
	sub.s32 	%r21, %r18, %r20;
	div.u32 	%r22, %r21, %r2;
	add.s32 	%r3, %r22, %r19;
	and.b32  	%r23, %r3, 3;
	setp.eq.s32 	%p3, %r23, 3;
	@%p3 bra 	$L__BB0_4;
	add.s32 	%r24, %r3, 1;
	and.b32  	%r25, %r24, 3;
	neg.s32 	%r42, %r25;
$L__BB0_3:
	.pragma "nounroll";
	mul.wide.s32 	%rd7, %r44, 4;
	add.s64 	%rd8, %rd1, %rd7;
	add.s64 	%rd9, %rd2, %rd7;
	add.s64 	%rd10, %rd3, %rd7;
	ld.global.u32 	%r26, [%rd10];
	ld.global.u32 	%r27, [%rd9];
	add.s32 	%r28, %r27, %r26;
	st.global.u32 	[%rd8], %r28;
	add.s32 	%r44, %r44, %r2;
	add.s32 	%r42, %r42, 1;
	setp.ne.s32 	%p4, %r42, 0;
	@%p4 bra 	$L__BB0_3;
$L__BB0_4:
	setp.lt.u32 	%p5, %r3, 3;
	@%p5 bra 	$L__BB0_7;
	mul.wide.s32 	%rd15, %r2, 4;
	shl.b32 	%r41, %r2, 2;
$L__BB0_6:
	mul.wide.s32 	%rd11, %r44, 4;
	add.s64 	%rd12, %rd3, %rd11;
	ld.global.u32 	%r29, [%rd12];
	add.s64 	%rd13, %rd2, %rd11;
	ld.global.u32 	%r30, [%rd13];
	add.s32 	%r31, %r30, %r29;
	add.s64 	%rd14, %rd1, %rd11;
	st.global.u32 	[%rd14], %r31;
	add.s64 	%rd16, %rd12, %rd15;
	ld.global.u32 	%r32, [%rd16];
	add.s64 	%rd17, %rd13, %rd15;
	ld.global.u32 	%r33, [%rd17];
	add.s32 	%r34, %r33, %r32;
	add.s64 	%rd18, %rd14, %rd15;
	st.global.u32 	[%rd18], %r34;
	add.s64 	%rd19, %rd16, %rd15;
	ld.global.u32 	%r35, [%rd19];
	add.s64 	%rd20, %rd17, %rd15;
	ld.global.u32 	%r36, [%rd20];
	add.s32 	%r37, %r36, %r35;
	add.s64 	%rd21, %rd18, %rd15;
	st.global.u32 	[%rd21], %r37;
	add.s64 	%rd22, %rd19, %rd15;
	ld.global.u32 	%r38, [%rd22];
	add.s64 	%rd23, %rd20, %rd15;
	ld.global.u32 	%r39, [%rd23];
	add.s32 	%r40, %r39, %r38;
	add.s64 	%rd24, %rd21, %rd15;
	st.global.u32 	[%rd24], %r40;
	add.s32 	%r44, %r41, %r44;
	setp.lt.s32 	%p6, %r44, %r12;
	@%p6 bra 	$L__BB0_6;
$L__BB0_7:
	ret;

}
	// .globl	_Z8subtractPiS_S_i
.visible .entry _Z8subtractPiS_S_i(
	.param .u64 .ptr .align 1 _Z8subtractPiS_S_i_param_0,
	.param .u64 .ptr .align 1 _Z8subtractPiS_S_i_param_1,
	.param .u64 .ptr .align 1 _Z8subtractPiS_S_i_param_2,
	.param .u32 _Z8subtractPiS_S_i_param_3
)
{
	.reg .pred 	%p<7>;
	.reg .b32 	%r<46>;
	.reg .b64 	%rd<25>;

	ld.param.u64 	%rd4, [_Z8subtractPiS_S_i_param_0];
	ld.param.u64 	%rd5, [_Z8subtractPiS_S_i_param_1];
	ld.param.u64 	%rd6, [_Z8subtractPiS_S_i_param_2];
	ld.param.u32 	%r12, [_Z8subtractPiS_S_i_param_3];
	cvta.to.global.u64 	%rd1, %rd4;
	cvta.to.global.u64 	%rd2, %rd6;
	cvta.to.global.u64 	%rd3, %rd5;
	mov.u32 	%r13, %tid.x;
	mov.u32 	%r14, %ctaid.x;
	mov.u32 	%r15, %ntid.x;
	mad.lo.s32 	%r44, %r14, %r15, %r13;
	mov.u32 	%r16, %nctaid.x;
	mul.lo.s32 	%r2, %r15, %r16;
	setp.ge.s32 	%p1, %r44, %r12;
	@%p1 bra 	$L__BB1_7;
	add.s32 	%r17, %r44, %r2;
	max.s32 	%r18, %r12, %r17;
	setp.lt.s32 	%p2, %r17, %r12;
	selp.u32 	%r19, 1, 0, %p2;
	add.s32 	%r20, %r17, %r19;
	sub.s32 	%r21, %r18, %r20;
	div.u32 	%r22, %r21, %r2;
	add.s32 	%r3, %r22, %r19;
	and.b32  	%r23, %r3, 3;
	setp.eq.s32 	%p3, %r23, 3;
	@%p3 bra 	$L__BB1_4;
	add.s32 	%r24, %r3, 1;
	and.b32  	%r25, %r24, 3;
	neg.s32 	%r42, %r25;
$L__BB1_3:
	.pragma "nounroll";
	mul.wide.s32 	%rd7, %r44, 4;
	add.s64 	%rd8, %rd1, %rd7;
	add.s64 	%rd9, %rd2, %rd7;
	add.s64 	%rd10, %rd3, %rd7;
	ld.global.u32 	%r26, [%rd10];
	ld.global.u32 	%r27, [%rd9];
	sub.s32 	%r28, %r26, %r27;
	st.global.u32 	[%rd8], %r28;
	add.s32 	%r44, %r44, %r2;
	add.s32 	%r42, %r42, 1;
	setp.ne.s32 	%p4, %r42, 0;
	@%p4 bra 	$L__BB1_3;
$L__BB1_4:
	setp.lt.u32 	%p5, %r3, 3;
	@%p5 bra 	$L__BB1_7;
	mul.wide.s32 	%rd15, %r2, 4;
	shl.b32 	%r41, %r2, 2;
$L__BB1_6:
	mul.wide.s32 	%rd11, %r44, 4;
	add.s64 	%rd12, %rd3, %rd11;
	ld.global.u32 	%r29, [%rd12];
	add.s64 	%rd13, %rd2, %rd11;
	ld.global.u32 	%r30, [%rd13];
	sub.s32 	%r31, %r29, %r30;
	add.s64 	%rd14, %rd1, %rd11;
	st.global.u32 	[%rd14], %r31;
	add.s64 	%rd16, %rd12, %rd15;
	ld.global.u32 	%r32, [%rd16];
	add.s64 	%rd17, %rd13, %rd15;
	ld.global.u32 	%r33, [%rd17];
	sub.s32 	%r34, %r32, %r33;
	add.s64 	%rd18, %rd14, %rd15;
	st.global.u32 	[%rd18], %r34;
	add.s64 	%rd19, %rd16, %rd15;
	ld.global.u32 	%r35, [%rd19];
	add.s64 	%rd20, %rd17, %rd15;
	ld.global.u32 	%r36, [%rd20];
	sub.s32 	%r37, %r35, %r36;
	add.s64 	%rd21, %rd18, %rd15;
	st.global.u32 	[%rd21], %r37;
	add.s64 	%rd22, %rd19, %rd15;
	ld.global.u32 	%r38, [%rd22];
	add.s64 	%rd23, %rd20, %rd15;
	ld.global.u32 	%r39, [%rd23];
	sub.s32 	%r40, %r38, %r39;
	add.s64 	%rd24, %rd21, %rd15;
	st.global.u32 	[%rd24], %r40;
	add.s32 	%r44, %r41, %r44;
	setp.lt.s32 	%p6, %r44, %r12;
	@%p6 bra 	$L__BB1_6;
$L__BB1_7:
	ret;

}
	// .globl	_Z8multiplyPiS_S_i
.visible .entry _Z8multiplyPiS_S_i(
	.param .u64 .ptr .align 1 _Z8multiplyPiS_S_i_param_0,
	.param .u64 .ptr .align 1 _Z8multiplyPiS_S_i_param_1,
	.param .u64 .ptr .align 1 _Z8multiplyPiS_S_i_param_2,
	.param .u32 _Z8multiplyPiS_S_i_param_3
)
{
	.reg .pred 	%p<7>;
	.reg .b32 	%r<46>;
	.reg .b64 	%rd<25>;

	ld.param.u64 	%rd4, [_Z8multiplyPiS_S_i_param_0];
	ld.param.u64 	%rd5, [_Z8multiplyPiS_S_i_param_1];
	ld.param.u64 	%rd6, [_Z8multiplyPiS_S_i_param_2];
	ld.param.u32 	%r12, [_Z8multiplyPiS_S_i_param_3];
	cvta.to.global.u64 	%rd1, %rd4;
	cvta.to.global.u64 	%rd2, %rd6;
	cvta.to.global.u64 	%rd3, %rd5;
	mov.u32 	%r13, %tid.x;
	mov.u32 	%r14, %ctaid.x;
	mov.u32 	%r15, %ntid.x;
	mad.lo.s32 	%r44, %r14, %r15, %r13;
	mov.u32 	%r16, %nctaid.x;
	mul.lo.s32 	%r2, %r15, %r16;
	setp.ge.s32 	%p1, %r44, %r12;
	@%p1 bra 	$L__BB2_7;
	add.s32 	%r17, %r44, %r2;
	max.s32 	%r18, %r12, %r17;
	setp.lt.s32 	%p2, %r17, %r12;
	selp.u32 	%r19, 1, 0, %p2;
	add.s32 	%r20, %r17, %r19;
	sub.s32 	%r21, %r18, %r20;
	div.u32 	%r22, %r21, %r2;
	add.s32 	%r3, %r22, %r19;
	and.b32  	%r23, %r3, 3;
	setp.eq.s32 	%p3, %r23, 3;
	@%p3 bra 	$L__BB2_4;
	add.s32 	%r24, %r3, 1;
	and.b32  	%r25, %r24, 3;
	neg.s32 	%r42, %r25;
$L__BB2_3:
	.pragma "nounroll";
	mul.wide.s32 	%rd7, %r44, 4;
	add.s64 	%rd8, %rd1, %rd7;
	add.s64 	%rd9, %rd2, %rd7;
	add.s64 	%rd10, %rd3, %rd7;
	ld.global.u32 	%r26, [%rd10];
	ld.global.u32 	%r27, [%rd9];
	mul.lo.s32 	%r28, %r27, %r26;
	st.global.u32 	[%rd8], %r28;
	add.s32 	%r44, %r44, %r2;
	add.s32 	%r42, %r42, 1;
	setp.ne.s32 	%p4, %r42, 0;
	@%p4 bra 	$L__BB2_3;
$L__BB2_4:
	setp.lt.u32 	%p5, %r3, 3;
	@%p5 bra 	$L__BB2_7;
	mul.wide.s32 	%rd15, %r2, 4;
	shl.b32 	%r41, %r2, 2;
$L__BB2_6:
	mul.wide.s32 	%rd11, %r44, 4;
	add.s64 	%rd12, %rd3, %rd11;
	ld.global.u32 	%r29, [%rd12];
	add.s64 	%rd13, %rd2, %rd11;
	ld.global.u32 	%r30, [%rd13];
	mul.lo.s32 	%r31, %r30, %r29;
	add.s64 	%rd14, %rd1, %rd11;
	st.global.u32 	[%rd14], %r31;
	add.s64 	%rd16, %rd12, %rd15;
	ld.global.u32 	%r32, [%rd16];
	add.s64 	%rd17, %rd13, %rd15;
	ld.global.u32 	%r33, [%rd17];
	mul.lo.s32 	%r34, %r33, %r32;
	add.s64 	%rd18, %rd14, %rd15;
	st.global.u32 	[%rd18], %r34;
	add.s64 	%rd19, %rd16, %rd15;
	ld.global.u32 	%r35, [%rd19];
	add.s64 	%rd20, %rd17, %rd15;
	ld.global.u32 	%r36, [%rd20];
	mul.lo.s32 	%r37, %r36, %r35;
	add.s64 	%rd21, %rd18, %rd15;
	st.global.u32 	[%rd21], %r37;
	add.s64 	%rd22, %rd19, %rd15;
	ld.global.u32 	%r38, [%rd22];
	add.s64 	%rd23, %rd20, %rd15;
	ld.global.u32 	%r39, [%rd23];
	mul.lo.s32 	%r40, %r39, %r38;
	add.s64 	%rd24, %rd21, %rd15;
	st.global.u32 	[%rd24], %r40;
	add.s32 	%r44, %r41, %r44;
	setp.lt.s32 	%p6, %r44, %r12;
	@%p6 bra 	$L__BB2_6;
$L__BB2_7:
	ret;

}
	// .globl	_Z3modPiS_S_i
.visible .entry _Z3modPiS_S_i(
	.param .u64 .ptr .align 1 _Z3modPiS_S_i_param_0,
	.param .u64 .ptr .align 1 _Z3modPiS_S_i_param_1,
	.param .u64 .ptr .align 1 _Z3modPiS_S_i_param_2,
	.param .u32 _Z3modPiS_S_i_param_3
)
{
	.reg .pred 	%p<7>;
	.reg .b32 	%r<46>;
	.reg .b64 	%rd<25>;

	ld.param.u64 	%rd4, [_Z3modPiS_S_i_param_0];
	ld.param.u64 	%rd5, [_Z3modPiS_S_i_param_1];
	ld.param.u64 	%rd6, [_Z3modPiS_S_i_param_2];
	ld.param.u32 	%r12, [_Z3modPiS_S_i_param_3];
	cvta.to.global.u64 	%rd1, %rd4;
	cvta.to.global.u64 	%rd2, %rd6;
	cvta.to.global.u64 	%rd3, %rd5;
	mov.u32 	%r13, %tid.x;
	mov.u32 	%r14, %ctaid.x;
	mov.u32 	%r15, %ntid.x;
	mad.lo.s32 	%r44, %r14, %r15, %r13;
	mov.u32 	%r16, %nctaid.x;
	mul.lo.s32 	%r2, %r15, %r16;
	setp.ge.s32 	%p1, %r44, %r12;
	@%p1 bra 	$L__BB3_7;
	add.s32 	%r17, %r44, %r2;
	max.s32 	%r18, %r12, %r17;
	setp.lt.s32 	%p2, %r17, %r12;
	selp.u32 	%r19, 1, 0, %p2;
	add.s32 	%r20, %r17, %r19;
	sub.s32 	%r21, %r18, %r20;
	div.u32 	%r22, %r21, %r2;
	add.s32 	%r3, %r22, %r19;
	and.b32  	%r23, %r3, 3;
	setp.eq.s32 	%p3, %r23, 3;
	@%p3 bra 	$L__BB3_4;
	add.s32 	%r24, %r3, 1;
	and.b32  	%r25, %r24, 3;
	neg.s32 	%r42, %r25;
$L__BB3_3:
	.pragma "nounroll";
	mul.wide.s32 	%rd7, %r44, 4;
	add.s64 	%rd8, %rd1, %rd7;
	add.s64 	%rd9, %rd2, %rd7;
	add.s64 	%rd10, %rd3, %rd7;
	ld.global.u32 	%r26, [%rd10];
	ld.global.u32 	%r27, [%rd9];
	rem.s32 	%r28, %r26, %r27;
	st.global.u32 	[%rd8], %r28;
	add.s32 	%r44, %r44, %r2;
	add.s32 	%r42, %r42, 1;
	setp.ne.s32 	%p4, %r42, 0;
	@%p4 bra 	$L__BB3_3;
$L__BB3_4:
	setp.lt.u32 	%p5, %r3, 3;
	@%p5 bra 	$L__BB3_7;
	mul.wide.s32 	%rd15, %r2, 4;
	shl.b32 	%r41, %r2, 2;
$L__BB3_6:
	mul.wide.s32 	%rd11, %r44, 4;
	add.s64 	%rd12, %rd3, %rd11;
	ld.global.u32 	%r29, [%rd12];
	add.s64 	%rd13, %rd2, %rd11;
	ld.global.u32 	%r30, [%rd13];
	rem.s32 	%r31, %r29, %r30;
	add.s64 	%rd14, %rd1, %rd11;
	st.global.u32 	[%rd14], %r31;
	add.s64 	%rd16, %rd12, %rd15;
	ld.global.u32 	%r32, [%rd16];
	add.s64 	%rd17, %rd13, %rd15;
	ld.global.u32 	%r33, [%rd17];
	rem.s32 	%r34, %r32, %r33;
	add.s64 	%rd18, %rd14, %rd15;
	st.global.u32 	[%rd18], %r34;
	add.s64 	%rd19, %rd16, %rd15;
	ld.global.u32 	%r35, [%rd19];
	add.s64 	%rd20, %rd17, %rd15;
	ld.global.u32 	%r36, [%rd20];
	rem.s32 	%r37, %r35, %r36;
	add.s64 	%rd21, %rd18, %rd15;
	st.global.u32 	[%rd21], %r37;
	add.s64 	%rd22, %rd19, %rd15;
	ld.global.u32 	%r38, [%rd22];
	add.s64 	%rd23, %rd20, %rd15;
	ld.global.u32 	%r39, [%rd23];
	rem.s32 	%r40, %r38, %r39;
	add.s64 	%rd24, %rd21, %rd15;
	st.global.u32 	[%rd24], %r40;
	add.s32 	%r44, %r41, %r44;
	setp.lt.s32 	%p6, %r44, %r12;
	@%p6 bra 	$L__BB3_6;
$L__BB3_7:
	ret;

}


// ===== COMPILED SASS (sm_100) =====

	.target	sm_100

	.elftype	@"ET_EXEC"


//--------------------- .note.nv.tkinfo           --------------------------
	.section	.note.nv.tkinfo,"",@"SHT_NOTE"
	.sectionflags	@"SHF_NOTE_NV_TKINFO"
	.tkinfo
        /*0018*/ 	.word	0x00000002
        /*0030*/ 	.string	""
        /*0030*/ 	.string	"ptxas"
        /*0030*/ 	.string	"Cuda compilation tools, release 13.0, V13.0.88"
        /*0030*/ 	.string	"Build cuda_13.0.r13.0/compiler.36424714_0"
        /*0030*/ 	.string	"-arch sm_100 -m 64 "



//--------------------- .note.nv.cuinfo           --------------------------
	.section	.note.nv.cuinfo,"",@"SHT_NOTE"
	.sectionflags	@"SHF_NOTE_NV_CUINFO"
        /*0018*/ 	.short	0x0002
        /*001a*/ 	.short	0x0064
        /*001c*/ 	.short	0x0082
	.zero		2


//--------------------- .nv.info                  --------------------------
	.section	.nv.info,"",@"SHT_CUDA_INFO"
	.align	4


	//----- nvinfo : EIATTR_REGCOUNT
	.align		4
        /*0000*/ 	.byte	0x04, 0x2f
        /*0002*/ 	.short	(.L_1 - .L_0)
	.align		4
.L_0:
        /*0004*/ 	.word	index@(_Z3addPiS_S_i)
        /*0008*/ 	.word	0x0000001a


	//----- nvinfo : EIATTR_FRAME_SIZE
	.align		4
.L_1:
        /*000c*/ 	.byte	0x04, 0x11
        /*000e*/ 	.short	(.L_3 - .L_2)
	.align		4
.L_2:
        /*0010*/ 	.word	index@(_Z3addPiS_S_i)
        /*0014*/ 	.word	0x00000000


	//----- nvinfo : EIATTR_REGCOUNT
	.align		4
.L_3:
        /*0018*/ 	.byte	0x04, 0x2f
        /*001a*/ 	.short	(.L_5 - .L_4)
	.align		4
.L_4:
        /*001c*/ 	.word	index@(_Z8subtractPiS_S_i)
        /*0020*/ 	.word	0x0000001a


	//----- nvinfo : EIATTR_FRAME_SIZE
	.align		4
.L_5:
        /*0024*/ 	.byte	0x04, 0x11
        /*0026*/ 	.short	(.L_7 - .L_6)
	.align		4
.L_6:
        /*0028*/ 	.word	index@(_Z8subtractPiS_S_i)
        /*002c*/ 	.word	0x00000000


	//----- nvinfo : EIATTR_REGCOUNT
	.align		4
.L_7:
        /*0030*/ 	.byte	0x04, 0x2f
        /*0032*/ 	.short	(.L_9 - .L_8)
	.align		4
.L_8:
        /*0034*/ 	.word	index@(_Z8multiplyPiS_S_i)
        /*0038*/ 	.word	0x0000001a


	//----- nvinfo : EIATTR_FRAME_SIZE
	.align		4
.L_9:
        /*003c*/ 	.byte	0x04, 0x11
        /*003e*/ 	.short	(.L_11 - .L_10)
	.align		4
.L_10:
        /*0040*/ 	.word	index@(_Z8multiplyPiS_S_i)
        /*0044*/ 	.word	0x00000000


	//----- nvinfo : EIATTR_REGCOUNT
	.align		4
.L_11:
        /*0048*/ 	.byte	0x04, 0x2f
        /*004a*/ 	.short	(.L_13 - .L_12)
	.align		4
.L_12:
        /*004c*/ 	.word	index@(_Z3modPiS_S_i)
        /*0050*/ 	.word	0x0000001b


	//----- nvinfo : EIATTR_FRAME_SIZE
	.align		4
.L_13:
        /*0054*/ 	.byte	0x04, 0x11
        /*0056*/ 	.short	(.L_15 - .L_14)
	.align		4
.L_14:
        /*0058*/ 	.word	index@(_Z3modPiS_S_i)
        /*005c*/ 	.word	0x00000000


	//----- nvinfo : EIATTR_MIN_STACK_SIZE
	.align		4
.L_15:
        /*0060*/ 	.byte	0x04, 0x12
        /*0062*/ 	.short	(.L_17 - .L_16)
	.align		4
.L_16:
        /*0064*/ 	.word	index@(_Z3modPiS_S_i)
        /*0068*/ 	.word	0x00000000


	//----- nvinfo : EIATTR_MIN_STACK_SIZE
	.align		4
.L_17:
        /*006c*/ 	.byte	0x04, 0x12
        /*006e*/ 	.short	(.L_19 - .L_18)
	.align		4
.L_18:
        /*0070*/ 	.word	index@(_Z8multiplyPiS_S_i)
        /*0074*/ 	.word	0x00000000


	//----- nvinfo : EIATTR_MIN_STACK_SIZE
	.align		4
.L_19:
        /*0078*/ 	.byte	0x04, 0x12
        /*007a*/ 	.short	(.L_21 - .L_20)
	.align		4
.L_20:
        /*007c*/ 	.word	index@(_Z8subtractPiS_S_i)
        /*0080*/ 	.word	0x00000000


	//----- nvinfo : EIATTR_MIN_STACK_SIZE
	.align		4
.L_21:
        /*0084*/ 	.byte	0x04, 0x12
        /*0086*/ 	.short	(.L_23 - .L_22)
	.align		4
.L_22:
        /*0088*/ 	.word	index@(_Z3addPiS_S_i)
        /*008c*/ 	.word	0x00000000
.L_23:


//--------------------- .nv.compat                --------------------------
	.section	.nv.compat,"",@"SHT_CUDA_COMPAT_INFO"
	.align	4
        /*0000*/ 	.byte	0x02, 0x09, 0x00, 0x00, 0x02, 0x02, 0x01, 0x00, 0x02, 0x05, 0x05, 0x00, 0x03, 0x07, 0x01, 0x01
        /*0010*/ 	.byte	0x02, 0x03, 0x00, 0x00, 0x02, 0x06, 0x01, 0x00, 0x04, 0x0b, 0x08, 0x00, 0x09, 0x00, 0x00, 0x00
        /*0020*/ 	.byte	0x00, 0x00, 0x00, 0x00


//--------------------- .nv.info._Z3modPiS_S_i    --------------------------
	.section	.nv.info._Z3modPiS_S_i,"",@"SHT_CUDA_INFO"
	.sectionflags	@""
	.align	4


	//----- nvinfo : EIATTR_CUDA_API_VERSION
	.align		4
        /*0000*/ 	.byte	0x04, 0x37
        /*0002*/ 	.short	(.L_25 - .L_24)
.L_24:
        /*0004*/ 	.word	0x00000082


	//----- nvinfo : EIATTR_KPARAM_INFO
	.align		4
.L_25:
        /*0008*/ 	.byte	0x04, 0x17
        /*000a*/ 	.short	(.L_27 - .L_26)
.L_26:
        /*000c*/ 	.word	0x00000000
        /*0010*/ 	.short	0x0003
        /*0012*/ 	.short	0x0018
        /*0014*/ 	.byte	0x00, 0xf0, 0x11, 0x00


	//----- nvinfo : EIATTR_KPARAM_INFO
	.align		4
.L_27:
        /*0018*/ 	.byte	0x04, 0x17
        /*001a*/ 	.short	(.L_29 - .L_28)
.L_28:
        /*001c*/ 	.word	0x00000000
        /*0020*/ 	.short	0x0002
        /*0022*/ 	.short	0x0010
        /*0024*/ 	.byte	0x00, 0xf5, 0x21, 0x00


	//----- nvinfo : EIATTR_KPARAM_INFO
	.align		4
.L_29:
        /*0028*/ 	.byte	0x04, 0x17
        /*002a*/ 	.short	(.L_31 - .L_30)
.L_30:
        /*002c*/ 	.word	0x00000000
        /*0030*/ 	.short	0x0001
        /*0032*/ 	.short	0x0008
        /*0034*/ 	.byte	0x00, 0xf5, 0x21, 0x00


	//----- nvinfo : EIATTR_KPARAM_INFO
	.align		4
.L_31:
        /*0038*/ 	.byte	0x04, 0x17
        /*003a*/ 	.short	(.L_33 - .L_32)
.L_32:
        /*003c*/ 	.word	0x00000000
        /*0040*/ 	.short	0x0000
        /*0042*/ 	.short	0x0000
        /*0044*/ 	.byte	0x00, 0xf5, 0x21, 0x00


	//----- nvinfo : EIATTR_SPARSE_MMA_MASK
	.align		4
.L_33:
        /*0048*/ 	.byte	0x03, 0x50
        /*004a*/ 	.short	0x0000


	//----- nvinfo : EIATTR_MAXREG_COUNT
	.align		4
        /*004c*/ 	.byte	0x03, 0x1b
        /*004e*/ 	.short	0x00ff


	//----- nvinfo : EIATTR_MERCURY_ISA_VERSION
	.align		4
        /*0050*/ 	.byte	0x03, 0x5f
        /*0052*/ 	.short	0x0101


	//----- nvinfo : EIATTR_VRC_CTA_INIT_COUNT
	.align		4
        /*0054*/ 	.byte	0x02, 0x4a
	.zero		1
	.zero		1


	//----- nvinfo : EIATTR_EXIT_INSTR_OFFSETS
	.align		4
        /*0058*/ 	.byte	0x04, 0x1c
        /*005a*/ 	.short	(.L_35 - .L_34)


	//   ....[0]....
.L_34:
        /*005c*/ 	.word	0x00000090


	//   ....[1]....
        /*0060*/ 	.word	0x00000550


	//   ....[2]....
        /*0064*/ 	.word	0x00000cd0


	//----- nvinfo : EIATTR_CRS_STACK_SIZE
	.align		4
.L_35:
        /*0068*/ 	.byte	0x04, 0x1e
        /*006a*/ 	.short	(.L_37 - .L_36)
.L_36:
        /*006c*/ 	.word	0x00000000


	//----- nvinfo : EIATTR_CBANK_PARAM_SIZE
	.align		4
.L_37:
        /*0070*/ 	.byte	0x03, 0x19
        /*0072*/ 	.short	0x001c


	//----- nvinfo : EIATTR_PARAM_CBANK
	.align		4
        /*0074*/ 	.byte	0x04, 0x0a
        /*0076*/ 	.short	(.L_39 - .L_38)
	.align		4
.L_38:
        /*0078*/ 	.word	index@(.nv.constant0._Z3modPiS_S_i)
        /*007c*/ 	.short	0x0380
        /*007e*/ 	.short	0x001c


	//----- nvinfo : EIATTR_SW_WAR
	.align		4
.L_39:
        /*0080*/ 	.byte	0x04, 0x36
        /*0082*/ 	.short	(.L_41 - .L_40)
.L_40:
        /*0084*/ 	.word	0x00000008
.L_41:


//--------------------- .nv.info._Z8multiplyPiS_S_i --------------------------
	.section	.nv.info._Z8multiplyPiS_S_i,"",@"SHT_CUDA_INFO"
	.sectionflags	@""
	.align	4


	//----- nvinfo : EIATTR_CUDA_API_VERSION
	.align		4
        /*0000*/ 	.byte	0x04, 0x37
        /*0002*/ 	.short	(.L_43 - .L_42)
.L_42:
        /*0004*/ 	.word	0x00000082


	//----- nvinfo : EIATTR_KPARAM_INFO
	.align		4
.L_43:
        /*0008*/ 	.byte	0x04, 0x17
        /*000a*/ 	.short	(.L_45 - .L_44)
.L_44:
        /*000c*/ 	.word	0x00000000
        /*0010*/ 	.short	0x0003
        /*0012*/ 	.short	0x0018
        /*0014*/ 	.byte	0x00, 0xf0, 0x11, 0x00


	//----- nvinfo : EIATTR_KPARAM_INFO
	.align		4
.L_45:
        /*0018*/ 	.byte	0x04, 0x17
        /*001a*/ 	.short	(.L_47 - .L_46)
.L_46:
        /*001c*/ 	.word	0x00000000
        /*0020*/ 	.short	0x0002
        /*0022*/ 	.short	0x0010
        /*0024*/ 	.byte	0x00, 0xf5, 0x21, 0x00


	//----- nvinfo : EIATTR_KPARAM_INFO
	.align		4
.L_47:
        /*0028*/ 	.byte	0x04, 0x17
        /*002a*/ 	.short	(.L_49 - .L_48)
.L_48:
        /*002c*/ 	.word	0x00000000
        /*0030*/ 	.short	0x0001
        /*0032*/ 	.short	0x0008
        /*0034*/ 	.byte	0x00, 0xf5, 0x21, 0x00


	//----- nvinfo : EIATTR_KPARAM_INFO
	.align		4
.L_49:
        /*0038*/ 	.byte	0x04, 0x17
        /*003a*/ 	.short	(.L_51 - .L_50)
.L_50:
        /*003c*/ 	.word	0x00000000
        /*0040*/ 	.short	0x0000
        /*0042*/ 	.short	0x0000
        /*0044*/ 	.byte	0x00, 0xf5, 0x21, 0x00


	//----- nvinfo : EIATTR_SPARSE_MMA_MASK
	.align		4
.L_51:
        /*0048*/ 	.byte	0x03, 0x50
        /*004a*/ 	.short	0x0000


	//----- nvinfo : EIATTR_MAXREG_COUNT
	.align		4
        /*004c*/ 	.byte	0x03, 0x1b
        /*004e*/ 	.short	0x00ff


	//----- nvinfo : EIATTR_MERCURY_ISA_VERSION
	.align		4
        /*0050*/ 	.byte	0x03, 0x5f
        /*0052*/ 	.short	0x0101


	//----- nvinfo : EIATTR_VRC_CTA_INIT_COUNT
	.align		4
        /*0054*/ 	.byte	0x02, 0x4a
	.zero		1
	.zero		1


	//----- nvinfo : EIATTR_EXIT_INSTR_OFFSETS
	.align		4
        /*0058*/ 	.byte	0x04, 0x1c
        /*005a*/ 	.short	(.L_53 - .L_52)


	//   ....[0]....
.L_52:
        /*005c*/ 	.word	0x00000090


	//   ....[1]....
        /*0060*/ 	.word	0x000003a0


	//   ....[2]....
        /*0064*/ 	.word	0x000005d0


	//----- nvinfo : EIATTR_CRS_STACK_SIZE
	.align		4
.L_53:
        /*0068*/ 	.byte	0x04, 0x1e
        /*006a*/ 	.short	(.L_55 - .L_54)
.L_54:
        /*006c*/ 	.word	0x00000000


	//----- nvinfo : EIATTR_CBANK_PARAM_SIZE
	.align		4
.L_55:
        /*0070*/ 	.byte	0x03, 0x19
        /*0072*/ 	.short	0x001c


	//----- nvinfo : EIATTR_PARAM_CBANK
	.align		4
        /*0074*/ 	.byte	0x04, 0x0a
        /*0076*/ 	.short	(.L_57 - .L_56)
	.align		4
.L_56:
        /*0078*/ 	.word	index@(.nv.constant0._Z8multiplyPiS_S_i)
        /*007c*/ 	.short	0x0380
        /*007e*/ 	.short	0x001c


	//----- nvinfo : EIATTR_SW_WAR
	.align		4
.L_57:
        /*0080*/ 	.byte	0x04, 0x36
        /*0082*/ 	.short	(.L_59 - .L_58)
.L_58:
        /*0084*/ 	.word	0x00000008
.L_59:


//--------------------- .nv.info._Z8subtractPiS_S_i --------------------------
	.section	.nv.info._Z8subtractPiS_S_i,"",@"SHT_CUDA_INFO"
	.sectionflags	@""
	.align	4


	//----- nvinfo : EIATTR_CUDA_API_VERSION
	.align		4
        /*0000*/ 	.byte	0x04, 0x37
        /*0002*/ 	.short	(.L_61 - .L_60)
.L_60:
        /*0004*/ 	.word	0x00000082


	//----- nvinfo : EIATTR_KPARAM_INFO
	.align		4
.L_61:
        /*0008*/ 	.byte	0x04, 0x17
        /*000a*/ 	.short	(.L_63 - .L_62)
.L_62:
        /*000c*/ 	.word	0x00000000
        /*0010*/ 	.short	0x0003
        /*0012*/ 	.short	0x0018
        /*0014*/ 	.byte	0x00, 0xf0, 0x11, 0x00


	//----- nvinfo : EIATTR_KPARAM_INFO
	.align		4
.L_63:
        /*0018*/ 	.byte	0x04, 0x17
        /*001a*/ 	.short	(.L_65 - .L_64)
.L_64:
        /*001c*/ 	.word	0x00000000
        /*0020*/ 	.short	0x0002
        /*0022*/ 	.short	0x0010
        /*0024*/ 	.byte	0x00, 0xf5, 0x21, 0x00


	//----- nvinfo : EIATTR_KPARAM_INFO
	.align		4
.L_65:
        /*0028*/ 	.byte	0x04, 0x17
        /*002a*/ 	.short	(.L_67 - .L_66)
.L_66:
        /*002c*/ 	.word	0x00000000
        /*0030*/ 	.short	0x0001
        /*0032*/ 	.short	0x0008
        /*0034*/ 	.byte	0x00, 0xf5, 0x21, 0x00


	//----- nvinfo : EIATTR_KPARAM_INFO
	.align		4
.L_67:
        /*0038*/ 	.byte	0x04, 0x17
        /*003a*/ 	.short	(.L_69 - .L_68)
.L_68:
        /*003c*/ 	.word	0x00000000
        /*0040*/ 	.short	0x0000
        /*0042*/ 	.short	0x0000
        /*0044*/ 	.byte	0x00, 0xf5, 0x21, 0x00


	//----- nvinfo : EIATTR_SPARSE_MMA_MASK
	.align		4
.L_69:
        /*0048*/ 	.byte	0x03, 0x50
        /*004a*/ 	.short	0x0000


	//----- nvinfo : EIATTR_MAXREG_COUNT
	.align		4
        /*004c*/ 	.byte	0x03, 0x1b
        /*004e*/ 	.short	0x00ff


	//----- nvinfo : EIATTR_MERCURY_ISA_VERSION
	.align		4
        /*0050*/ 	.byte	0x03, 0x5f
        /*0052*/ 	.short	0x0101


	//----- nvinfo : EIATTR_VRC_CTA_INIT_COUNT
	.align		4
        /*0054*/ 	.byte	0x02, 0x4a
	.zero		1
	.zero		1


	//----- nvinfo : EIATTR_EXIT_INSTR_OFFSETS
	.align		4
        /*0058*/ 	.byte	0x04, 0x1c
        /*005a*/ 	.short	(.L_71 - .L_70)


	//   ....[0]....
.L_70:
        /*005c*/ 	.word	0x00000090


	//   ....[1]....
        /*0060*/ 	.word	0x000003a0


	//   ....[2]....
        /*0064*/ 	.word	0x000005d0


	//----- nvinfo : EIATTR_CRS_STACK_SIZE
	.align		4
.L_71:
        /*0068*/ 	.byte	0x04, 0x1e
        /*006a*/ 	.short	(.L_73 - .L_72)
.L_72:
        /*006c*/ 	.word	0x00000000


	//----- nvinfo : EIATTR_CBANK_PARAM_SIZE
	.align		4
.L_73:
        /*0070*/ 	.byte	0x03, 0x19
        /*0072*/ 	.short	0x001c


	//----- nvinfo : EIATTR_PARAM_CBANK
	.align		4
        /*0074*/ 	.byte	0x04, 0x0a
        /*0076*/ 	.short	(.L_75 - .L_74)
	.align		4
.L_74:
        /*0078*/ 	.word	index@(.nv.constant0._Z8subtractPiS_S_i)
        /*007c*/ 	.short	0x0380
        /*007e*/ 	.short	0x001c


	//----- nvinfo : EIATTR_SW_WAR
	.align		4
.L_75:
        /*0080*/ 	.byte	0x04, 0x36
        /*0082*/ 	.short	(.L_77 - .L_76)
.L_76:
        /*0084*/ 	.word	0x00000008
.L_77:


//--------------------- .nv.info._Z3addPiS_S_i    --------------------------
	.section	.nv.info._Z3addPiS_S_i,"",@"SHT_CUDA_INFO"
	.sectionflags	@""
	.align	4


	//----- nvinfo : EIATTR_CUDA_API_VERSION
	.align		4
        /*0000*/ 	.byte	0x04, 0x37
        /*0002*/ 	.short	(.L_79 - .L_78)
.L_78:
        /*0004*/ 	.word	0x00000082


	//----- nvinfo : EIATTR_KPARAM_INFO
	.align		4
.L_79:
        /*0008*/ 	.byte	0x04, 0x17
        /*000a*/ 	.short	(.L_81 - .L_80)
.L_80:
        /*000c*/ 	.word	0x00000000
        /*0010*/ 	.short	0x0003
        /*0012*/ 	.short	0x0018
        /*0014*/ 	.byte	0x00, 0xf0, 0x11, 0x00


	//----- nvinfo : EIATTR_KPARAM_INFO
	.align		4
.L_81:
        /*0018*/ 	.byte	0x04, 0x17
        /*001a*/ 	.short	(.L_83 - .L_82)
.L_82:
        /*001c*/ 	.word	0x00000000
        /*0020*/ 	.short	0x0002
        /*0022*/ 	.short	0x0010
        /*0024*/ 	.byte	0x00, 0xf5, 0x21, 0x00


	//----- nvinfo : EIATTR_KPARAM_INFO
	.align		4
.L_83:
        /*0028*/ 	.byte	0x04, 0x17
        /*002a*/ 	.short	(.L_85 - .L_84)
.L_84:
        /*002c*/ 	.word	0x00000000
        /*0030*/ 	.short	0x0001
        /*0032*/ 	.short	0x0008
        /*0034*/ 	.byte	0x00, 0xf5, 0x21, 0x00


	//----- nvinfo : EIATTR_KPARAM_INFO
	.align		4
.L_85:
        /*0038*/ 	.byte	0x04, 0x17
        /*003a*/ 	.short	(.L_87 - .L_86)
.L_86:
        /*003c*/ 	.word	0x00000000
        /*0040*/ 	.short	0x0000
        /*0042*/ 	.short	0x0000
        /*0044*/ 	.byte	0x00, 0xf5, 0x21, 0x00


	//----- nvinfo : EIATTR_SPARSE_MMA_MASK
	.align		4
.L_87:
        /*0048*/ 	.byte	0x03, 0x50
        /*004a*/ 	.short	0x0000


	//----- nvinfo : EIATTR_MAXREG_COUNT
	.align		4
        /*004c*/ 	.byte	0x03, 0x1b
        /*004e*/ 	.short	0x00ff


	//----- nvinfo : EIATTR_MERCURY_ISA_VERSION
	.align		4
        /*0050*/ 	.byte	0x03, 0x5f
        /*0052*/ 	.short	0x0101


	//----- nvinfo : EIATTR_VRC_CTA_INIT_COUNT
	.align		4
        /*0054*/ 	.byte	0x02, 0x4a
	.zero		1
	.zero		1


	//----- nvinfo : EIATTR_EXIT_INSTR_OFFSETS
	.align		4
        /*0058*/ 	.byte	0x04, 0x1c
        /*005a*/ 	.short	(.L_89 - .L_88)


	//   ....[0]....
.L_88:
        /*005c*/ 	.word	0x00000090


	//   ....[1]....
        /*0060*/ 	.word	0x000003a0


	//   ....[2]....
        /*0064*/ 	.word	0x000005d0


	//----- nvinfo : EIATTR_CRS_STACK_SIZE
	.align		4
.L_89:
        /*0068*/ 	.byte	0x04, 0x1e
        /*006a*/ 	.short	(.L_91 - .L_90)
.L_90:
        /*006c*/ 	.word	0x00000000


	//----- nvinfo : EIATTR_CBANK_PARAM_SIZE
	.align		4
.L_91:
        /*0070*/ 	.byte	0x03, 0x19
        /*0072*/ 	.short	0x001c


	//----- nvinfo : EIATTR_PARAM_CBANK
	.align		4
        /*0074*/ 	.byte	0x04, 0x0a
        /*0076*/ 	.short	(.L_93 - .L_92)
	.align		4
.L_92:
        /*0078*/ 	.word	index@(.nv.constant0._Z3addPiS_S_i)
        /*007c*/ 	.short	0x0380
        /*007e*/ 	.short	0x001c


	//----- nvinfo : EIATTR_SW_WAR
	.align		4
.L_93:
        /*0080*/ 	.byte	0x04, 0x36
        /*0082*/ 	.short	(.L_95 - .L_94)
.L_94:
        /*0084*/ 	.word	0x00000008
.L_95:


//--------------------- .nv.callgraph             --------------------------
	.section	.nv.callgraph,"",@"SHT_CUDA_CALLGRAPH"
	.align	4
	.sectionentsize	8
	.align		4
        /*0000*/ 	.word	0x00000000
	.align		4
        /*0004*/ 	.word	0xffffffff
	.align		4
        /*0008*/ 	.word	0x00000000
	.align		4
        /*000c*/ 	.word	0xfffffffe
	.align		4
        /*0010*/ 	.word	0x00000000
	.align		4
        /*0014*/ 	.word	0xfffffffd
	.align		4
        /*0018*/ 	.word	0x00000000
	.align		4
        /*001c*/ 	.word	0xfffffffc


//--------------------- .text._Z3modPiS_S_i       --------------------------
	.section	.text._Z3modPiS_S_i,"ax",@progbits
	.align	128
        .global         _Z3modPiS_S_i
        .type           _Z3modPiS_S_i,@function
        .size           _Z3modPiS_S_i,(.L_x_20 - _Z3modPiS_S_i)
        .other          _Z3modPiS_S_i,@"STO_CUDA_ENTRY STV_DEFAULT"
_Z3modPiS_S_i:
.text._Z3modPiS_S_i:
[----:B------:R-:W-:Y:S01]  /*0000*/  LDC R1, c[0x0][0x37c] ;  /* 0x0000df00ff017b82 */ /* 0x000fe20000000800 */
[----:B------:R-:W0:Y:S07]  /*0010*/  S2R R5, SR_TID.X ;  /* 0x0000000000057919 */ /* 0x000e2e0000002100 */
[----:B------:R-:W0:Y:S01]  /*0020*/  S2UR UR4, SR_CTAID.X ;  /* 0x00000000000479c3 */ /* 0x000e220000002500 */
[----:B------:R-:W1:Y:S07]  /*0030*/  LDCU UR6, c[0x0][0x398] ;  /* 0x00007300ff0677ac */ /* 0x000e6e0008000800 */
[----:B------:R-:W0:Y:S01]  /*0040*/  LDC R0, c[0x0][0x360] ;  /* 0x0000d800ff007b82 */ /* 0x000e220000000800 */
[----:B------:R-:W2:Y:S01]  /*0050*/  LDCU UR5, c[0x0][0x370] ;  /* 0x00006e00ff0577ac */ /* 0x000ea20008000800 */
[----:B0-----:R-:W-:-:S02]  /*0060*/  IMAD R5, R0, UR4, R5 ;  /* 0x0000000400057c24 */ /* 0x001fc4000f8e0205 */
[----:B--2---:R-:W-:-:S03]  /*0070*/  IMAD R0, R0, UR5, RZ ;  /* 0x0000000500007c24 */ /* 0x004fc6000f8e02ff */
[----:B-1----:R-:W-:-:S13]  /*0080*/  ISETP.GE.AND P0, PT, R5, UR6, PT ;  /* 0x0000000605007c0c */ /* 0x002fda000bf06270 */
[----:B------:R-:W-:Y:S05]  /*0090*/  @P0 EXIT ;  /* 0x000000000000094d */ /* 0x000fea0003800000 */
[----:B------:R-:W0:Y:S01]  /*00a0*/  I2F.U32.RP R8, R0 ;  /* 0x0000000000087306 */ /* 0x000e220000209000 */
[C---:B------:R-:W-:Y:S01]  /*00b0*/  IADD3 R4, PT, PT, R0.reuse, R5, RZ ;  /* 0x0000000500047210 */ /* 0x040fe20007ffe0ff */
[----:B------:R-:W-:Y:S01]  /*00c0*/  IMAD.MOV R9, RZ, RZ, -R0 ;  /* 0x000000ffff097224 */ /* 0x000fe200078e0a00 */
[----:B------:R-:W-:Y:S01]  /*00d0*/  ISETP.NE.U32.AND P2, PT, R0, RZ, PT ;  /* 0x000000ff0000720c */ /* 0x000fe20003f45070 */
[----:B------:R-:W1:Y:S01]  /*00e0*/  LDCU.64 UR4, c[0x0][0x358] ;  /* 0x00006b00ff0477ac */ /* 0x000e620008000a00 */
[C---:B------:R-:W-:Y:S01]  /*00f0*/  ISETP.GE.AND P0, PT, R4.reuse, UR6, PT ;  /* 0x0000000604007c0c */ /* 0x040fe2000bf06270 */
[----:B------:R-:W-:Y:S01]  /*0100*/  BSSY.RECONVERGENT B0, `(.L_x_0) ;  /* 0x0000040000007945 */ /* 0x000fe20003800200 */
[----:B------:R-:W-:Y:S02]  /*0110*/  VIMNMX R7, PT, PT, R4, UR6, !PT ;  /* 0x0000000604077c48 */ /* 0x000fe4000ffe0100 */
[----:B------:R-:W-:-:S04]  /*0120*/  SEL R6, RZ, 0x1, P0 ;  /* 0x00000001ff067807 */ /* 0x000fc80000000000 */
[----:B------:R-:W-:Y:S01]  /*0130*/  IADD3 R7, PT, PT, R7, -R4, -R6 ;  /* 0x8000000407077210 */ /* 0x000fe20007ffe806 */
[----:B0-----:R-:W0:Y:S02]  /*0140*/  MUFU.RCP R8, R8 ;  /* 0x0000000800087308 */ /* 0x001e240000001000 */
[----:B0-----:R-:W-:-:S06]  /*0150*/  VIADD R2, R8, 0xffffffe ;  /* 0x0ffffffe08027836 */ /* 0x001fcc0000000000 */
[----:B------:R0:W2:Y:S02]  /*0160*/  F2I.FTZ.U32.TRUNC.NTZ R3, R2 ;  /* 0x0000000200037305 */ /* 0x0000a4000021f000 */
[----:B0-----:R-:W-:Y:S02]  /*0170*/  IMAD.MOV.U32 R2, RZ, RZ, RZ ;  /* 0x000000ffff027224 */ /* 0x001fe400078e00ff */
[----:B--2---:R-:W-:-:S04]  /*0180*/  IMAD R9, R9, R3, RZ ;  /* 0x0000000309097224 */ /* 0x004fc800078e02ff */
[----:B------:R-:W-:-:S06]  /*0190*/  IMAD.HI.U32 R8, R3, R9, R2 ;  /* 0x0000000903087227 */ /* 0x000fcc00078e0002 */
[----:B------:R-:W-:-:S04]  /*01a0*/  IMAD.HI.U32 R9, R8, R7, RZ ;  /* 0x0000000708097227 */ /* 0x000fc800078e00ff */
[----:B------:R-:W-:-:S04]  /*01b0*/  IMAD.MOV R2, RZ, RZ, -R9 ;  /* 0x000000ffff027224 */ /* 0x000fc800078e0a09 */
[----:B------:R-:W-:Y:S02]  /*01c0*/  IMAD R7, R0, R2, R7 ;  /* 0x0000000200077224 */ /* 0x000fe400078e0207 */
[----:B------:R-:W0:Y:S03]  /*01d0*/  LDC.64 R2, c[0x0][0x390] ;  /* 0x0000e400ff027b82 */ /* 0x000e260000000a00 */
[----:B------:R-:W-:-:S13]  /*01e0*/  ISETP.GE.U32.AND P0, PT, R7, R0, PT ;  /* 0x000000000700720c */ /* 0x000fda0003f06070 */
[----:B------:R-:W-:Y:S01]  /*01f0*/  @P0 IADD3 R7, PT, PT, -R0, R7, RZ ;  /* 0x0000000700070210 */ /* 0x000fe20007ffe1ff */
[----:B------:R-:W-:-:S03]  /*0200*/  @P0 VIADD R9, R9, 0x1 ;  /* 0x0000000109090836 */ /* 0x000fc60000000000 */
[----:B------:R-:W-:-:S13]  /*0210*/  ISETP.GE.U32.AND P1, PT, R7, R0, PT ;  /* 0x000000000700720c */ /* 0x000fda0003f26070 */
[----:B------:R-:W-:Y:S01]  /*0220*/  @P1 VIADD R9, R9, 0x1 ;  /* 0x0000000109091836 */ /* 0x000fe20000000000 */
[----:B------:R-:W-:-:S04]  /*0230*/  @!P2 LOP3.LUT R9, RZ, R0, RZ, 0x33, !PT ;  /* 0x00000000ff09a212 */ /* 0x000fc800078e33ff */
[----:B------:R-:W-:-:S04]  /*0240*/  IADD3 R4, PT, PT, R6, R9, RZ ;  /* 0x0000000906047210 */ /* 0x000fc80007ffe0ff */
[----:B------:R-:W-:-:S04]  /*0250*/  LOP3.LUT R6, R4, 0x3, RZ, 0xc0, !PT ;  /* 0x0000000304067812 */ /* 0x000fc800078ec0ff */
[----:B------:R-:W-:-:S13]  /*0260*/  ISETP.NE.AND P0, PT, R6, 0x3, PT ;  /* 0x000000030600780c */ /* 0x000fda0003f05270 */
[----:B01----:R-:W-:Y:S05]  /*0270*/  @!P0 BRA `(.L_x_1) ;  /* 0x0000000000a08947 */ /* 0x003fea0003800000 */
[----:B------:R-:W0:Y:S01]  /*0280*/  LDC.64 R6, c[0x0][0x390] ;  /* 0x0000e400ff067b82 */ /* 0x000e220000000a00 */
[----:B------:R-:W-:-:S05]  /*0290*/  VIADD R12, R4, 0x1 ;  /* 0x00000001040c7836 */ /* 0x000fca0000000000 */
[----:B------:R-:W-:Y:S02]  /*02a0*/  LOP3.LUT R12, R12, 0x3, RZ, 0xc0, !PT ;  /* 0x000000030c0c7812 */ /* 0x000fe400078ec0ff */
[----:B------:R-:W1:Y:S03]  /*02b0*/  LDC.64 R8, c[0x0][0x380] ;  /* 0x0000e000ff087b82 */ /* 0x000e660000000a00 */
[----:B------:R-:W-:-:S05]  /*02c0*/  IMAD.MOV R12, RZ, RZ, -R12 ;  /* 0x000000ffff0c7224 */ /* 0x000fca00078e0a0c */
[----:B------:R-:W2:Y:S02]  /*02d0*/  LDC.64 R10, c[0x0][0x388] ;  /* 0x0000e200ff0a7b82 */ /* 0x000ea40000000a00 */
.L_x_2:
[----:B0-----:R-:W-:-:S05]  /*02e0*/  IMAD.WIDE R18, R5, 0x4, R6 ;  /* 0x0000000405127825 */ /* 0x001fca00078e0206 */
[----:B---3--:R-:W3:Y:S01]  /*02f0*/  LDG.E R13, desc[UR4][R18.64] ;  /* 0x00000004120d7981 */ /* 0x008ee2000c1e1900 */
[----:B--2---:R-:W-:-:S05]  /*0300*/  IMAD.WIDE R20, R5, 0x4, R10 ;  /* 0x0000000405147825 */ /* 0x004fca00078e020a */
[----:B------:R-:W2:Y:S01]  /*0310*/  LDG.E R16, desc[UR4][R20.64] ;  /* 0x0000000414107981 */ /* 0x000ea2000c1e1900 */
[----:B------:R-:W-:Y:S02]  /*0320*/  IADD3 R12, PT, PT, R12, 0x1, RZ ;  /* 0x000000010c0c7810 */ /* 0x000fe40007ffe0ff */
[-C--:B---3--:R-:W-:Y:S02]  /*0330*/  IABS R17, R13.reuse ;  /* 0x0000000d00117213 */ /* 0x088fe40000000000 */
[----:B------:R-:W-:Y:S02]  /*0340*/  IABS R23, R13 ;  /* 0x0000000d00177213 */ /* 0x000fe40000000000 */
[----:B------:R-:W0:Y:S01]  /*0350*/  I2F.RP R22, R17 ;  /* 0x0000001100167306 */ /* 0x000e220000209400 */
[----:B--2---:R-:W-:Y:S02]  /*0360*/  IABS R18, R16 ;  /* 0x0000001000127213 */ /* 0x004fe40000000000 */
[----:B------:R-:W-:Y:S01]  /*0370*/  IMAD.MOV R23, RZ, RZ, -R23 ;  /* 0x000000ffff177224 */ /* 0x000fe200078e0a17 */
[----:B------:R-:W-:-:S04]  /*0380*/  ISETP.GE.AND P2, PT, R16, RZ, PT ;  /* 0x000000ff1000720c */ /* 0x000fc80003f46270 */
[----:B0-----:R-:W0:Y:S02]  /*0390*/  MUFU.RCP R22, R22 ;  /* 0x0000001600167308 */ /* 0x001e240000001000 */
[----:B0-----:R-:W-:-:S06]  /*03a0*/  IADD3 R14, PT, PT, R22, 0xffffffe, RZ ;  /* 0x0ffffffe160e7810 */ /* 0x001fcc0007ffe0ff */
[----:B------:R0:W2:Y:S02]  /*03b0*/  F2I.FTZ.U32.TRUNC.NTZ R15, R14 ;  /* 0x0000000e000f7305 */ /* 0x0000a4000021f000 */
[----:B0-----:R-:W-:Y:S02]  /*03c0*/  HFMA2 R14, -RZ, RZ, 0, 0 ;  /* 0x00000000ff0e7431 */ /* 0x001fe400000001ff */
[----:B--2---:R-:W-:-:S04]  /*03d0*/  IMAD.MOV R24, RZ, RZ, -R15 ;  /* 0x000000ffff187224 */ /* 0x004fc800078e0a0f */
[----:B------:R-:W-:-:S04]  /*03e0*/  IMAD R19, R24, R17, RZ ;  /* 0x0000001118137224 */ /* 0x000fc800078e02ff */
[----:B------:R-:W-:-:S04]  /*03f0*/  IMAD.HI.U32 R15, R15, R19, R14 ;  /* 0x000000130f0f7227 */ /* 0x000fc800078e000e */
[----:B------:R-:W-:Y:S02]  /*0400*/  IMAD.MOV.U32 R19, RZ, RZ, R23 ;  /* 0x000000ffff137224 */ /* 0x000fe400078e0017 */
[----:B------:R-:W-:-:S04]  /*0410*/  IMAD.HI.U32 R15, R15, R18, RZ ;  /* 0x000000120f0f7227 */ /* 0x000fc800078e00ff */
[----:B------:R-:W-:-:S05]  /*0420*/  IMAD R14, R15, R19, R18 ;  /* 0x000000130f0e7224 */ /* 0x000fca00078e0212 */
[----:B------:R-:W-:-:S13]  /*0430*/  ISETP.GT.U32.AND P0, PT, R17, R14, PT ;  /* 0x0000000e1100720c */ /* 0x000fda0003f04070 */
[----:B------:R-:W-:Y:S01]  /*0440*/  @!P0 IMAD.IADD R14, R14, 0x1, -R17 ;  /* 0x000000010e0e8824 */ /* 0x000fe200078e0a11 */
[----:B------:R-:W-:-:S04]  /*0450*/  ISETP.NE.AND P0, PT, R13, RZ, PT ;  /* 0x000000ff0d00720c */ /* 0x000fc80003f05270 */
[----:B------:R-:W-:-:S13]  /*0460*/  ISETP.GT.U32.AND P1, PT, R17, R14, PT ;  /* 0x0000000e1100720c */ /* 0x000fda0003f24070 */
[----:B------:R-:W-:-:S05]  /*0470*/  @!P1 IADD3 R14, PT, PT, R14, -R17, RZ ;  /* 0x800000110e0e9210 */ /* 0x000fca0007ffe0ff */
[----:B------:R-:W-:Y:S02]  /*0480*/  IMAD.MOV.U32 R17, RZ, RZ, R14 ;  /* 0x000000ffff117224 */ /* 0x000fe400078e000e */
[----:B-1----:R-:W-:-:S04]  /*0490*/  IMAD.WIDE R14, R5, 0x4, R8 ;  /* 0x00000004050e7825 */ /* 0x002fc800078e0208 */
[----:B------:R-:W-:Y:S01]  /*04a0*/  @!P2 IMAD.MOV R17, RZ, RZ, -R17 ;  /* 0x000000ffff11a224 */ /* 0x000fe200078e0a11 */
[----:B------:R-:W-:Y:S01]  /*04b0*/  @!P0 LOP3.LUT R17, RZ, R13, RZ, 0x33, !PT ;  /* 0x0000000dff118212 */ /* 0x000fe200078e33ff */
[----:B------:R-:W-:Y:S01]  /*04c0*/  IMAD.IADD R5, R0, 0x1, R5 ;  /* 0x0000000100057824 */ /* 0x000fe200078e0205 */
[----:B------:R-:W-:-:S03]  /*04d0*/  ISETP.NE.AND P0, PT, R12, RZ, PT ;  /* 0x000000ff0c00720c */ /* 0x000fc60003f05270 */
[----:B------:R3:W-:Y:S10]  /*04e0*/  STG.E desc[UR4][R14.64], R17 ;  /* 0x000000110e007986 */ /* 0x0007f4000c101904 */
[----:B------:R-:W-:Y:S05]  /*04f0*/  @P0 BRA `(.L_x_2) ;  /* 0xfffffffc00780947 */ /* 0x000fea000383ffff */
.L_x_1:
[----:B------:R-:W-:Y:S05]  /*0500*/  BSYNC.RECONVERGENT B0 ;  /* 0x0000000000007941 */ /* 0x000fea0003800200 */
.L_x_0:
[----:B------:R-:W0:Y:S01]  /*0510*/  LDC.64 R8, c[0x0][0x388] ;  /* 0x0000e200ff087b82 */ /* 0x000e220000000a00 */
[----:B------:R-:W-:Y:S01]  /*0520*/  ISETP.GE.U32.AND P0, PT, R4, 0x3, PT ;  /* 0x000000030400780c */ /* 0x000fe20003f06070 */
[----:B------:R-:W1:Y:S06]  /*0530*/  LDCU UR6, c[0x0][0x398] ;  /* 0x00007300ff0677ac */ /* 0x000e6c0008000800 */
[----:B------:R-:W2:Y:S06]  /*0540*/  LDC.64 R6, c[0x0][0x380] ;  /* 0x0000e000ff067b82 */ /* 0x000eac0000000a00 */
[----:B-1----:R-:W-:Y:S05]  /*0550*/  @!P0 EXIT ;  /* 0x000000000000894d */ /* 0x002fea0003800000 */
.L_x_3:
[----:B-1----:R-:W-:-:S05]  /*0560*/  IMAD.WIDE R12, R5, 0x4, R2 ;  /* 0x00000004050c7825 */ /* 0x002fca00078e0202 */
[----:B------:R-:W4:Y:S01]  /*0570*/  LDG.E R20, desc[UR4][R12.64] ;  /* 0x000000040c147981 */ /* 0x000f22000c1e1900 */
[----:B0-----:R-:W-:-:S05]  /*0580*/  IMAD.WIDE R10, R5, 0x4, R8 ;  /* 0x00000004050a7825 */ /* 0x001fca00078e0208 */
[----:B------:R0:W5:Y:S02]  /*0590*/  LDG.E R4, desc[UR4][R10.64] ;  /* 0x000000040a047981 */ /* 0x000164000c1e1900 */
[----:B0-----:R-:W-:Y:S01]  /*05a0*/  IMAD.WIDE R10, R0, 0x4, R10 ;  /* 0x00000004000a7825 */ /* 0x001fe200078e020a */
[-C--:B----4-:R-:W-:Y:S02]  /*05b0*/  IABS R16, R20.reuse ;  /* 0x0000001400107213 */ /* 0x090fe40000000000 */
[----:B------:R-:W-:Y:S02]  /*05c0*/  IABS R21, R20 ;  /* 0x0000001400157213 */ /* 0x000fe40000000000 */
[----:B---3--:R-:W0:Y:S01]  /*05d0*/  I2F.RP R17, R16 ;  /* 0x0000001000117306 */ /* 0x008e220000209400 */
[----:B-----5:R-:W-:Y:S02]  /*05e0*/  IABS R18, R4 ;  /* 0x0000000400127213 */ /* 0x020fe40000000000 */
[----:B------:R-:W-:-:S05]  /*05f0*/  ISETP.GE.AND P2, PT, R4, RZ, PT ;  /* 0x000000ff0400720c */ /* 0x000fca0003f46270 */
[----:B0-----:R-:W0:Y:S02]  /*0600*/  MUFU.RCP R17, R17 ;  /* 0x0000001100117308 */ /* 0x001e240000001000 */
[----:B0-----:R-:W-:Y:S02]  /*0610*/  VIADD R14, R17, 0xffffffe ;  /* 0x0ffffffe110e7836 */ /* 0x001fe40000000000 */
[----:B------:R-:W-:-:S04]  /*0620*/  IMAD.MOV R17, RZ, RZ, -R21 ;  /* 0x000000ffff117224 */ /* 0x000fc800078e0a15 */
[----:B------:R0:W1:Y:S02]  /*0630*/  F2I.FTZ.U32.TRUNC.NTZ R15, R14 ;  /* 0x0000000e000f7305 */ /* 0x000064000021f000 */
[----:B0-----:R-:W-:Y:S01]  /*0640*/  IMAD.MOV.U32 R14, RZ, RZ, RZ ;  /* 0x000000ffff0e7224 */ /* 0x001fe200078e00ff */
[----:B-1----:R-:W-:-:S05]  /*0650*/  IADD3 R19, PT, PT, RZ, -R15, RZ ;  /* 0x8000000fff137210 */ /* 0x002fca0007ffe0ff */
[----:B------:R-:W-:-:S04]  /*0660*/  IMAD R19, R19, R16, RZ ;  /* 0x0000001013137224 */ /* 0x000fc800078e02ff */
[----:B------:R-:W-:-:S06]  /*0670*/  IMAD.HI.U32 R15, R15, R19, R14 ;  /* 0x000000130f0f7227 */ /* 0x000fcc00078e000e */
[----:B------:R-:W-:-:S04]  /*0680*/  IMAD.HI.U32 R15, R15, R18, RZ ;  /* 0x000000120f0f7227 */ /* 0x000fc800078e00ff */
[----:B------:R-:W-:-:S05]  /*0690*/  IMAD R15, R15, R17, R18 ;  /* 0x000000110f0f7224 */ /* 0x000fca00078e0212 */
[----:B------:R-:W-:-:S13]  /*06a0*/  ISETP.GT.U32.AND P0, PT, R16, R15, PT ;  /* 0x0000000f1000720c */ /* 0x000fda0003f04070 */
[----:B------:R-:W-:Y:S02]  /*06b0*/  @!P0 IADD3 R15, PT, PT, R15, -R16, RZ ;  /* 0x800000100f0f8210 */ /* 0x000fe40007ffe0ff */
[----:B------:R-:W-:Y:S02]  /*06c0*/  ISETP.NE.AND P0, PT, R20, RZ, PT ;  /* 0x000000ff1400720c */ /* 0x000fe40003f05270 */
[----:B------:R-:W-:-:S13]  /*06d0*/  ISETP.GT.U32.AND P1, PT, R16, R15, PT ;  /* 0x0000000f1000720c */ /* 0x000fda0003f24070 */
[----:B------:R-:W-:Y:S02]  /*06e0*/  @!P1 IMAD.IADD R15, R15, 0x1, -R16 ;  /* 0x000000010f0f9824 */ /* 0x000fe400078e0a10 */
[----:B------:R-:W-:-:S04]  /*06f0*/  IMAD.WIDE R16, R0, 0x4, R12 ;  /* 0x0000000400107825 */ /* 0x000fc800078e020c */
[----:B------:R-:W-:Y:S02]  /*0700*/  IMAD.MOV.U32 R21, RZ, RZ, R15 ;  /* 0x000000ffff157224 */ /* 0x000fe400078e000f */
[----:B--2---:R-:W-:-:S03]  /*0710*/  IMAD.WIDE R14, R5, 0x4, R6 ;  /* 0x00000004050e7825 */ /* 0x004fc600078e0206 */
[----:B------:R-:W-:Y:S02]  /*0720*/  @!P2 IADD3 R21, PT, PT, -R21, RZ, RZ ;  /* 0x000000ff1515a210 */ /* 0x000fe40007ffe1ff */
[----:B------:R-:W-:-:S05]  /*0730*/  @!P0 LOP3.LUT R21, RZ, R20, RZ, 0x33, !PT ;  /* 0x00000014ff158212 */ /* 0x000fca00078e33ff */
[----:B------:R0:W-:Y:S04]  /*0740*/  STG.E desc[UR4][R14.64], R21 ;  /* 0x000000150e007986 */ /* 0x0001e8000c101904 */
[----:B------:R1:W2:Y:S04]  /*0750*/  LDG.E R4, desc[UR4][R16.64] ;  /* 0x0000000410047981 */ /* 0x0002a8000c1e1900 */
[----:B------:R3:W4:Y:S01]  /*0760*/  LDG.E R12, desc[UR4][R10.64] ;  /* 0x000000040a0c7981 */ /* 0x000722000c1e1900 */
[----:B-1----:R-:W-:-:S04]  /*0770*/  IMAD.WIDE R16, R0, 0x4, R16 ;  /* 0x0000000400107825 */ /* 0x002fc800078e0210 */
[----:B---3--:R-:W-:Y:S01]  /*0780*/  IMAD.WIDE R10, R0, 0x4, R10 ;  /* 0x00000004000a7825 */ /* 0x008fe200078e020a */
[-C--:B--2---:R-:W-:Y:S02]  /*0790*/  IABS R13, R4.reuse ;  /* 0x00000004000d7213 */ /* 0x084fe40000000000 */
[----:B------:R-:W-:Y:S02]  /*07a0*/  IABS R23, R4 ;  /* 0x0000000400177213 */ /* 0x000fe40000000000 */
[----:B------:R-:W1:Y:S01]  /*07b0*/  I2F.RP R20, R13 ;  /* 0x0000000d00147306 */ /* 0x000e620000209400 */
[----:B----4-:R-:W-:Y:S02]  /*07c0*/  ISETP.GE.AND P2, PT, R12, RZ, PT ;  /* 0x000000ff0c00720c */ /* 0x010fe40003f46270 */
[----:B------:R-:W-:-:S05]  /*07d0*/  IADD3 R23, PT, PT, RZ, -R23, RZ ;  /* 0x80000017ff177210 */ /* 0x000fca0007ffe0ff */
[----:B-1----:R-:W1:Y:S02]  /*07e0*/  MUFU.RCP R20, R20 ;  /* 0x0000001400147308 */ /* 0x002e640000001000 */
[----:B-1----:R-:W-:Y:S01]  /*07f0*/  VIADD R18, R20, 0xffffffe ;  /* 0x0ffffffe14127836 */ /* 0x002fe20000000000 */
[----:B------:R-:W-:-:S05]  /*0800*/  IABS R20, R12 ;  /* 0x0000000c00147213 */ /* 0x000fca0000000000 */
[----:B------:R1:W2:Y:S02]  /*0810*/  F2I.FTZ.U32.TRUNC.NTZ R19, R18 ;  /* 0x0000001200137305 */ /* 0x0002a4000021f000 */
[----:B-1----:R-:W-:Y:S02]  /*0820*/  IMAD.MOV.U32 R18, RZ, RZ, RZ ;  /* 0x000000ffff127224 */ /* 0x002fe400078e00ff */
[----:B--2---:R-:W-:-:S04]  /*0830*/  IMAD.MOV R22, RZ, RZ, -R19 ;  /* 0x000000ffff167224 */ /* 0x004fc800078e0a13 */
[----:B0-----:R-:W-:-:S04]  /*0840*/  IMAD R21, R22, R13, RZ ;  /* 0x0000000d16157224 */ /* 0x001fc800078e02ff */
[----:B------:R-:W-:Y:S01]  /*0850*/  IMAD.HI.U32 R19, R19, R21, R18 ;  /* 0x0000001513137227 */ /* 0x000fe200078e0012 */
[----:B------:R-:W-:-:S05]  /*0860*/  MOV R21, R23 ;  /* 0x0000001700157202 */ /* 0x000fca0000000f00 */
[----:B------:R-:W-:-:S04]  /*0870*/  IMAD.HI.U32 R19, R19, R20, RZ ;  /* 0x0000001413137227 */ /* 0x000fc800078e00ff */
[----:B------:R-:W-:-:S05]  /*0880*/  IMAD R18, R19, R21, R20 ;  /* 0x0000001513127224 */ /* 0x000fca00078e0214 */
[----:B------:R-:W-:-:S13]  /*0890*/  ISETP.GT.U32.AND P0, PT, R13, R18, PT ;  /* 0x000000120d00720c */ /* 0x000fda0003f04070 */
[----:B------:R-:W-:Y:S01]  /*08a0*/  @!P0 IMAD.IADD R18, R18, 0x1, -R13 ;  /* 0x0000000112128824 */ /* 0x000fe200078e0a0d */
[----:B------:R-:W-:-:S04]  /*08b0*/  ISETP.NE.AND P0, PT, R4, RZ, PT ;  /* 0x000000ff0400720c */ /* 0x000fc80003f05270 */
[----:B------:R-:W-:-:S13]  /*08c0*/  ISETP.GT.U32.AND P1, PT, R13, R18, PT ;  /* 0x000000120d00720c */ /* 0x000fda0003f24070 */
[----:B------:R-:W-:Y:S01]  /*08d0*/  @!P1 IADD3 R18, PT, PT, R18, -R13, RZ ;  /* 0x8000000d12129210 */ /* 0x000fe20007ffe0ff */
[----:B------:R-:W-:-:S04]  /*08e0*/  IMAD.WIDE R12, R0, 0x4, R14 ;  /* 0x00000004000c7825 */ /* 0x000fc800078e020e */
[----:B------:R-:W-:-:S05]  /*08f0*/  IMAD.MOV.U32 R21, RZ, RZ, R18 ;  /* 0x000000ffff157224 */ /* 0x000fca00078e0012 */
[----:B------:R-:W-:Y:S02]  /*0900*/  @!P2 IADD3 R21, PT, PT, -R21, RZ, RZ ;  /* 0x000000ff1515a210 */ /* 0x000fe40007ffe1ff */
[----:B------:R-:W-:-:S05]  /*0910*/  @!P0 LOP3.LUT R21, RZ, R4, RZ, 0x33, !PT ;  /* 0x00000004ff158212 */ /* 0x000fca00078e33ff */
[----:B------:R0:W-:Y:S04]  /*0920*/  STG.E desc[UR4][R12.64], R21 ;  /* 0x000000150c007986 */ /* 0x0001e8000c101904 */
[----:B------:R1:W2:Y:S04]  /*0930*/  LDG.E R4, desc[UR4][R16.64] ;  /* 0x0000000410047981 */ /* 0x0002a8000c1e1900 */
[----:B------:R-:W3:Y:S01]  /*0940*/  LDG.E R14, desc[UR4][R10.64] ;  /* 0x000000040a0e7981 */ /* 0x000ee2000c1e1900 */
[----:B0-----:R-:W-:-:S04]  /*0950*/  IMAD.WIDE R12, R0, 0x4, R12 ;  /* 0x00000004000c7825 */ /* 0x001fc800078e020c */
[----:B-1----:R-:W-:Y:S01]  /*0960*/  IMAD.WIDE R16, R0, 0x4, R16 ;  /* 0x0000000400107825 */ /* 0x002fe200078e0210 */
[-C--:B--2---:R-:W-:Y:S02]  /*0970*/  IABS R15, R4.reuse ;  /* 0x00000004000f7213 */ /* 0x084fe40000000000 */
[----:B------:R-:W-:Y:S02]  /*0980*/  IABS R23, R4 ;  /* 0x0000000400177213 */ /* 0x000fe40000000000 */
[----:B------:R-:W0:Y:S01]  /*0990*/  I2F.RP R20, R15 ;  /* 0x0000000f00147306 */ /* 0x000e220000209400 */
[----:B---3--:R-:W-:Y:S02]  /*09a0*/  ISETP.GE.AND P2, PT, R14, RZ, PT ;  /* 0x000000ff0e00720c */ /* 0x008fe40003f46270 */
[----:B------:R-:W-:-:S05]  /*09b0*/  IMAD.MOV R23, RZ, RZ, -R23 ;  /* 0x000000ffff177224 */ /* 0x000fca00078e0a17 */
[----:B0-----:R-:W0:Y:S02]  /*09c0*/  MUFU.RCP R20, R20 ;  /* 0x0000001400147308 */ /* 0x001e240000001000 */
[----:B0-----:R-:W-:Y:S01]  /*09d0*/  VIADD R18, R20, 0xffffffe ;  /* 0x0ffffffe14127836 */ /* 0x001fe20000000000 */
[----:B------:R-:W-:-:S05]  /*09e0*/  IABS R20, R14 ;  /* 0x0000000e00147213 */ /* 0x000fca0000000000 */
[----:B------:R0:W1:Y:S02]  /*09f0*/  F2I.FTZ.U32.TRUNC.NTZ R19, R18 ;  /* 0x0000001200137305 */ /* 0x000064000021f000 */
[----:B0-----:R-:W-:Y:S01]  /*0a00*/  HFMA2 R18, -RZ, RZ, 0, 0 ;  /* 0x00000000ff127431 */ /* 0x001fe200000001ff */
[----:B-1----:R-:W-:-:S05]  /*0a10*/  IADD3 R22, PT, PT, RZ, -R19, RZ ;  /* 0x80000013ff167210 */ /* 0x002fca0007ffe0ff */
[----:B------:R-:W-:-:S04]  /*0a20*/  IMAD R21, R22, R15, RZ ;  /* 0x0000000f16157224 */ /* 0x000fc800078e02ff */
[----:B------:R-:W-:-:S04]  /*0a30*/  IMAD.HI.U32 R19, R19, R21, R18 ;  /* 0x0000001513137227 */ /* 0x000fc800078e0012 */
[----:B------:R-:W-:Y:S02]  /*0a40*/  IMAD.MOV.U32 R21, RZ, RZ, R23 ;  /* 0x000000ffff157224 */ /* 0x000fe400078e0017 */
[----:B------:R-:W-:-:S04]  /*0a50*/  IMAD.HI.U32 R19, R19, R20, RZ ;  /* 0x0000001413137227 */ /* 0x000fc800078e00ff */
[----:B------:R-:W-:-:S05]  /*0a60*/  IMAD R18, R19, R21, R20 ;  /* 0x0000001513127224 */ /* 0x000fca00078e0214 */
[----:B------:R-:W-:-:S13]  /*0a70*/  ISETP.GT.U32.AND P0, PT, R15, R18, PT ;  /* 0x000000120f00720c */ /* 0x000fda0003f04070 */
[----:B------:R-:W-:Y:S02]  /*0a80*/  @!P0 IADD3 R18, PT, PT, R18, -R15, RZ ;  /* 0x8000000f12128210 */ /* 0x000fe40007ffe0ff */
[----:B------:R-:W-:Y:S02]  /*0a90*/  ISETP.NE.AND P0, PT, R4, RZ, PT ;  /* 0x000000ff0400720c */ /* 0x000fe40003f05270 */
[----:B------:R-:W-:-:S13]  /*0aa0*/  ISETP.GT.U32.AND P1, PT, R15, R18, PT ;  /* 0x000000120f00720c */ /* 0x000fda0003f24070 */
[----:B------:R-:W-:-:S05]  /*0ab0*/  @!P1 IMAD.IADD R18, R18, 0x1, -R15 ;  /* 0x0000000112129824 */ /* 0x000fca00078e0a0f */
[----:B------:R-:W-:Y:S02]  /*0ac0*/  @!P2 IADD3 R18, PT, PT, -R18, RZ, RZ ;  /* 0x000000ff1212a210 */ /* 0x000fe40007ffe1ff */
[----:B------:R-:W-:-:S05]  /*0ad0*/  @!P0 LOP3.LUT R18, RZ, R4, RZ, 0x33, !PT ;  /* 0x00000004ff128212 */ /* 0x000fca00078e33ff */
[----:B------:R0:W-:Y:S04]  /*0ae0*/  STG.E desc[UR4][R12.64], R18 ;  /* 0x000000120c007986 */ /* 0x0001e8000c101904 */
[----:B------:R-:W2:Y:S01]  /*0af0*/  LDG.E R4, desc[UR4][R16.64] ;  /* 0x0000000410047981 */ /* 0x000ea2000c1e1900 */
[----:B------:R-:W-:-:S06]  /*0b00*/  IMAD.WIDE R14, R0, 0x4, R10 ;  /* 0x00000004000e7825 */ /* 0x000fcc00078e020a */
[----:B------:R1:W3:Y:S01]  /*0b10*/  LDG.E R14, desc[UR4][R14.64] ;  /* 0x000000040e0e7981 */ /* 0x0002e2000c1e1900 */
[C---:B0-----:R-:W-:Y:S01]  /*0b20*/  IMAD.WIDE R12, R0.reuse, 0x4, R12 ;  /* 0x00000004000c7825 */ /* 0x041fe200078e020c */
[----:B------:R-:W-:Y:S02]  /*0b30*/  LEA R5, R0, R5, 0x2 ;  /* 0x0000000500057211 */ /* 0x000fe400078e10ff */
[-C--:B--2---:R-:W-:Y:S02]  /*0b40*/  IABS R20, R4.reuse ;  /* 0x0000000400147213 */ /* 0x084fe40000000000 */
[----:B-1----:R-:W-:Y:S02]  /*0b50*/  IABS R15, R4 ;  /* 0x00000004000f7213 */ /* 0x002fe40000000000 */
[----:B------:R-:W0:Y:S02]  /*0b60*/  I2F.RP R19, R20 ;  /* 0x0000001400137306 */ /* 0x000e240000209400 */
[----:B------:R-:W-:-:S02]  /*0b70*/  IADD3 R15, PT, PT, RZ, -R15, RZ ;  /* 0x8000000fff0f7210 */ /* 0x000fc40007ffe0ff */
[----:B---3--:R-:W-:Y:S02]  /*0b80*/  IABS R16, R14 ;  /* 0x0000000e00107213 */ /* 0x008fe40000000000 */
[----:B------:R-:W-:Y:S02]  /*0b90*/  ISETP.GE.AND P2, PT, R14, RZ, PT ;  /* 0x000000ff0e00720c */ /* 0x000fe40003f46270 */
[----:B0-----:R-:W0:Y:S02]  /*0ba0*/  MUFU.RCP R19, R19 ;  /* 0x0000001300137308 */ /* 0x001e240000001000 */
[----:B0-----:R-:W-:-:S06]  /*0bb0*/  VIADD R10, R19, 0xffffffe ;  /* 0x0ffffffe130a7836 */ /* 0x001fcc0000000000 */
        /* <DEDUP_REMOVED lines=8> */
[----:B------:R-:W-:Y:S01]  /*0c40*/  @!P0 IMAD.IADD R11, R11, 0x1, -R20 ;  /* 0x000000010b0b8824 */ /* 0x000fe200078e0a14 */
[----:B------:R-:W-:-:S04]  /*0c50*/  ISETP.NE.AND P0, PT, R4, RZ, PT ;  /* 0x000000ff0400720c */ /* 0x000fc80003f05270 */
[----:B------:R-:W-:-:S13]  /*0c60*/  ISETP.GT.U32.AND P1, PT, R20, R11, PT ;  /* 0x0000000b1400720c */ /* 0x000fda0003f24070 */
[----:B------:R-:W-:-:S05]  /*0c70*/  @!P1 IADD3 R11, PT, PT, R11, -R20, RZ ;  /* 0x800000140b0b9210 */ /* 0x000fca0007ffe0ff */
[----:B------:R-:W-:Y:S01]  /*0c80*/  @!P2 IMAD.MOV R11, RZ, RZ, -R11 ;  /* 0x000000ffff0ba224 */ /* 0x000fe200078e0a0b */
[----:B------:R-:W-:Y:S02]  /*0c90*/  @!P0 LOP3.LUT R11, RZ, R4, RZ, 0x33, !PT ;  /* 0x00000004ff0b8212 */ /* 0x000fe400078e33ff */
[----:B------:R-:W-:-:S03]  /*0ca0*/  ISETP.GE.AND P0, PT, R5, UR6, PT ;  /* 0x0000000605007c0c */ /* 0x000fc6000bf06270 */
[----:B------:R1:W-:Y:S10]  /*0cb0*/  STG.E desc[UR4][R12.64], R11 ;  /* 0x0000000b0c007986 */ /* 0x0003f4000c101904 */
[----:B------:R-:W-:Y:S05]  /*0cc0*/  @!P0 BRA `(.L_x_3) ;  /* 0xfffffff800248947 */ /* 0x000fea000383ffff */
[----:B------:R-:W-:Y:S05]  /*0cd0*/  EXIT ;  /* 0x000000000000794d */ /* 0x000fea0003800000 */
.L_x_4:
[----:B------:R-:W-:-:S00]  /*0ce0*/  BRA `(.L_x_4) ;  /* 0xfffffffc00fc7947 */ /* 0x000fc0000383ffff */
[----:B------:R-:W-:-:S00]  /*0cf0*/  NOP ;  /* 0x0000000000007918 */ /* 0x000fc00000000000 */
        /* <DEDUP_REMOVED lines=8> */
.L_x_20:


//--------------------- .text._Z8multiplyPiS_S_i  --------------------------
	.section	.text._Z8multiplyPiS_S_i,"ax",@progbits
	.align	128
        .global         _Z8multiplyPiS_S_i
        .type           _Z8multiplyPiS_S_i,@function
        .size           _Z8multiplyPiS_S_i,(.L_x_21 - _Z8multiplyPiS_S_i)
        .other          _Z8multiplyPiS_S_i,@"STO_CUDA_ENTRY STV_DEFAULT"
_Z8multiplyPiS_S_i:
.text._Z8multiplyPiS_S_i:
        /* <DEDUP_REMOVED lines=11> */
[----:B------:R-:W-:Y:S01]  /*00b0*/  IADD3 R2, PT, PT, R0, R3, RZ ;  /* 0x0000000300027210 */ /* 0x000fe20007ffe0ff */
[----:B------:R-:W1:Y:S01]  /*00c0*/  LDCU.64 UR4, c[0x0][0x358] ;  /* 0x00006b00ff0477ac */ /* 0x000e620008000a00 */
[----:B------:R-:W-:Y:S01]  /*00d0*/  IADD3 R9, PT, PT, RZ, -R0, RZ ;  /* 0x80000000ff097210 */ /* 0x000fe20007ffe0ff */
[----:B------:R-:W-:Y:S01]  /*00e0*/  BSSY.RECONVERGENT B0, `(.L_x_5) ;  /* 0x000002b000007945 */ /* 0x000fe20003800200 */
[C---:B------:R-:W-:Y:S02]  /*00f0*/  ISETP.GE.AND P0, PT, R2.reuse, UR6, PT ;  /* 0x0000000602007c0c */ /* 0x040fe4000bf06270 */
[----:B------:R-:W-:Y:S02]  /*0100*/  VIMNMX R7, PT, PT, R2, UR6, !PT ;  /* 0x0000000602077c48 */ /* 0x000fe4000ffe0100 */
[----:B------:R-:W-:Y:S02]  /*0110*/  SEL R6, RZ, 0x1, P0 ;  /* 0x00000001ff067807 */ /* 0x000fe40000000000 */
[----:B------:R-:W-:-:S02]  /*0120*/  ISETP.NE.U32.AND P2, PT, R0, RZ, PT ;  /* 0x000000ff0000720c */ /* 0x000fc40003f45070 */
[----:B------:R-:W-:Y:S01]  /*0130*/  IADD3 R7, PT, PT, R7, -R2, -R6 ;  /* 0x8000000207077210 */ /* 0x000fe20007ffe806 */
[----:B0-----:R-:W0:Y:S02]  /*0140*/  MUFU.RCP R8, R8 ;  /* 0x0000000800087308 */ /* 0x001e240000001000 */
[----:B0-----:R-:W-:-:S06]  /*0150*/  IADD3 R4, PT, PT, R8, 0xffffffe, RZ ;  /* 0x0ffffffe08047810 */ /* 0x001fcc0007ffe0ff */
[----:B------:R0:W2:Y:S02]  /*0160*/  F2I.FTZ.U32.TRUNC.NTZ R5, R4 ;  /* 0x0000000400057305 */ /* 0x0000a4000021f000 */
[----:B0-----:R-:W-:Y:S02]  /*0170*/  HFMA2 R4, -RZ, RZ, 0, 0 ;  /* 0x00000000ff047431 */ /* 0x001fe400000001ff */
[----:B--2---:R-:W-:-:S04]  /*0180*/  IMAD R9, R9, R5, RZ ;  /* 0x0000000509097224 */ /* 0x004fc800078e02ff */
[----:B------:R-:W-:-:S06]  /*0190*/  IMAD.HI.U32 R8, R5, R9, R4 ;  /* 0x0000000905087227 */ /* 0x000fcc00078e0004 */
[----:B------:R-:W-:-:S05]  /*01a0*/  IMAD.HI.U32 R5, R8, R7, RZ ;  /* 0x0000000708057227 */ /* 0x000fca00078e00ff */
[----:B------:R-:W-:-:S05]  /*01b0*/  IADD3 R2, PT, PT, -R5, RZ, RZ ;  /* 0x000000ff05027210 */ /* 0x000fca0007ffe1ff */
[----:B------:R-:W-:-:S05]  /*01c0*/  IMAD R7, R0, R2, R7 ;  /* 0x0000000200077224 */ /* 0x000fca00078e0207 */
[----:B------:R-:W-:-:S13]  /*01d0*/  ISETP.GE.U32.AND P0, PT, R7, R0, PT ;  /* 0x000000000700720c */ /* 0x000fda0003f06070 */
[----:B------:R-:W-:Y:S02]  /*01e0*/  @P0 IADD3 R7, PT, PT, -R0, R7, RZ ;  /* 0x0000000700070210 */ /* 0x000fe40007ffe1ff */
[----:B------:R-:W-:Y:S02]  /*01f0*/  @P0 IADD3 R5, PT, PT, R5, 0x1, RZ ;  /* 0x0000000105050810 */ /* 0x000fe40007ffe0ff */
[----:B------:R-:W-:-:S13]  /*0200*/  ISETP.GE.U32.AND P1, PT, R7, R0, PT ;  /* 0x000000000700720c */ /* 0x000fda0003f26070 */
[----:B------:R-:W-:Y:S02]  /*0210*/  @P1 IADD3 R5, PT, PT, R5, 0x1, RZ ;  /* 0x0000000105051810 */ /* 0x000fe40007ffe0ff */
[----:B------:R-:W-:-:S04]  /*0220*/  @!P2 LOP3.LUT R5, RZ, R0, RZ, 0x33, !PT ;  /* 0x00000000ff05a212 */ /* 0x000fc800078e33ff */
[----:B------:R-:W-:-:S04]  /*0230*/  IADD3 R2, PT, PT, R6, R5, RZ ;  /* 0x0000000506027210 */ /* 0x000fc80007ffe0ff */
[C---:B------:R-:W-:Y:S02]  /*0240*/  LOP3.LUT R4, R2.reuse, 0x3, RZ, 0xc0, !PT ;  /* 0x0000000302047812 */ /* 0x040fe400078ec0ff */
[----:B------:R-:W-:Y:S02]  /*0250*/  ISETP.GE.U32.AND P1, PT, R2, 0x3, PT ;  /* 0x000000030200780c */ /* 0x000fe40003f26070 */
[----:B------:R-:W-:-:S13]  /*0260*/  ISETP.NE.AND P0, PT, R4, 0x3, PT ;  /* 0x000000030400780c */ /* 0x000fda0003f05270 */
[----:B-1----:R-:W-:Y:S05]  /*0270*/  @!P0 BRA `(.L_x_6) ;  /* 0x0000000000448947 */ /* 0x002fea0003800000 */
[----:B------:R-:W0:Y:S01]  /*0280*/  LDC.64 R4, c[0x0][0x390] ;  /* 0x0000e400ff047b82 */ /* 0x000e220000000a00 */
[----:B------:R-:W-:-:S04]  /*0290*/  IADD3 R2, PT, PT, R2, 0x1, RZ ;  /* 0x0000000102027810 */ /* 0x000fc80007ffe0ff */
[----:B------:R-:W-:-:S03]  /*02a0*/  LOP3.LUT R2, R2, 0x3, RZ, 0xc0, !PT ;  /* 0x0000000302027812 */ /* 0x000fc600078ec0ff */
[----:B------:R-:W1:Y:S01]  /*02b0*/  LDC.64 R6, c[0x0][0x380] ;  /* 0x0000e000ff067b82 */ /* 0x000e620000000a00 */
[----:B------:R-:W-:-:S07]  /*02c0*/  IADD3 R2, PT, PT, -R2, RZ, RZ ;  /* 0x000000ff02027210 */ /* 0x000fce0007ffe1ff */
[----:B------:R-:W2:Y:S02]  /*02d0*/  LDC.64 R8, c[0x0][0x388] ;  /* 0x0000e200ff087b82 */ /* 0x000ea40000000a00 */
.L_x_7:
[----:B0-----:R-:W-:-:S04]  /*02e0*/  IMAD.WIDE R12, R3, 0x4, R4 ;  /* 0x00000004030c7825 */ /* 0x001fc800078e0204 */
[C---:B--2---:R-:W-:Y:S02]  /*02f0*/  IMAD.WIDE R14, R3.reuse, 0x4, R8 ;  /* 0x00000004030e7825 */ /* 0x044fe400078e0208 */
[----:B------:R-:W2:Y:S04]  /*0300*/  LDG.E R13, desc[UR4][R12.64] ;  /* 0x000000040c0d7981 */ /* 0x000ea8000c1e1900 */
[----:B------:R-:W2:Y:S01]  /*0310*/  LDG.E R14, desc[UR4][R14.64] ;  /* 0x000000040e0e7981 */ /* 0x000ea2000c1e1900 */
[----:B-1-3--:R-:W-:Y:S01]  /*0320*/  IMAD.WIDE R10, R3, 0x4, R6 ;  /* 0x00000004030a7825 */ /* 0x00afe200078e0206 */
[----:B------:R-:W-:Y:S02]  /*0330*/  IADD3 R2, PT, PT, R2, 0x1, RZ ;  /* 0x0000000102027810 */ /* 0x000fe40007ffe0ff */
[----:B------:R-:W-:-:S02]  /*0340*/  IADD3 R3, PT, PT, R0, R3, RZ ;  /* 0x0000000300037210 */ /* 0x000fc40007ffe0ff */
[----:B------:R-:W-:Y:S01]  /*0350*/  ISETP.NE.AND P0, PT, R2, RZ, PT ;  /* 0x000000ff0200720c */ /* 0x000fe20003f05270 */
[----:B--2---:R-:W-:-:S05]  /*0360*/  IMAD R17, R14, R13, RZ ;  /* 0x0000000d0e117224 */ /* 0x004fca00078e02ff */
[----:B------:R3:W-:Y:S07]  /*0370*/  STG.E desc[UR4][R10.64], R17 ;  /* 0x000000110a007986 */ /* 0x0007ee000c101904 */
[----:B------:R-:W-:Y:S05]  /*0380*/  @P0 BRA `(.L_x_7) ;  /* 0xfffffffc00d40947 */ /* 0x000fea000383ffff */
.L_x_6:
[----:B------:R-:W-:Y:S05]  /*0390*/  BSYNC.RECONVERGENT B0 ;  /* 0x0000000000007941 */ /* 0x000fea0003800200 */
.L_x_5:
[----:B------:R-:W-:Y:S05]  /*03a0*/  @!P1 EXIT ;  /* 0x000000000000994d */ /* 0x000fea0003800000 */
.L_x_8:
[----:B------:R-:W3:Y:S08]  /*03b0*/  LDC.64 R4, c[0x0][0x388] ;  /* 0x0000e200ff047b82 */ /* 0x000ef00000000a00 */
[----:B------:R-:W0:Y:S01]  /*03c0*/  LDC.64 R6, c[0x0][0x390] ;  /* 0x0000e400ff067b82 */ /* 0x000e220000000a00 */
[----:B---3--:R-:W-:-:S07]  /*03d0*/  IMAD.WIDE R10, R3, 0x4, R4 ;  /* 0x00000004030a7825 */ /* 0x008fce00078e0204 */
[----:B------:R-:W1:Y:S01]  /*03e0*/  LDC.64 R4, c[0x0][0x380] ;  /* 0x0000e000ff047b82 */ /* 0x000e620000000a00 */
[----:B--2---:R-:W2:Y:S01]  /*03f0*/  LDG.E R2, desc[UR4][R10.64] ;  /* 0x000000040a027981 */ /* 0x004ea2000c1e1900 */
[----:B0-----:R-:W-:-:S05]  /*0400*/  IMAD.WIDE R12, R3, 0x4, R6 ;  /* 0x00000004030c7825 */ /* 0x001fca00078e0206 */
[----:B------:R-:W2:Y:S01]  /*0410*/  LDG.E R7, desc[UR4][R12.64] ;  /* 0x000000040c077981 */ /* 0x000ea2000c1e1900 */
[----:B-1----:R-:W-:-:S04]  /*0420*/  IMAD.WIDE R16, R3, 0x4, R4 ;  /* 0x0000000403107825 */ /* 0x002fc800078e0204 */
[----:B------:R-:W-:-:S04]  /*0430*/  IMAD.WIDE R4, R0, 0x4, R10 ;  /* 0x0000000400047825 */ /* 0x000fc800078e020a */
[----:B--2---:R-:W-:Y:S02]  /*0440*/  IMAD R19, R2, R7, RZ ;  /* 0x0000000702137224 */ /* 0x004fe400078e02ff */
[----:B------:R-:W-:-:S03]  /*0450*/  IMAD.WIDE R6, R0, 0x4, R12 ;  /* 0x0000000400067825 */ /* 0x000fc600078e020c */
[----:B------:R0:W-:Y:S04]  /*0460*/  STG.E desc[UR4][R16.64], R19 ;  /* 0x0000001310007986 */ /* 0x0001e8000c101904 */
[----:B------:R-:W2:Y:S04]  /*0470*/  LDG.E R2, desc[UR4][R4.64] ;  /* 0x0000000404027981 */ /* 0x000ea8000c1e1900 */
[----:B------:R-:W2:Y:S01]  /*0480*/  LDG.E R15, desc[UR4][R6.64] ;  /* 0x00000004060f7981 */ /* 0x000ea2000c1e1900 */
[----:B------:R-:W-:-:S04]  /*0490*/  IMAD.WIDE R8, R0, 0x4, R16 ;  /* 0x0000000400087825 */ /* 0x000fc800078e0210 */
[----:B------:R-:W-:-:S04]  /*04a0*/  IMAD.WIDE R10, R0, 0x4, R4 ;  /* 0x00000004000a7825 */ /* 0x000fc800078e0204 */
[----:B------:R-:W-:-:S04]  /*04b0*/  IMAD.WIDE R12, R0, 0x4, R6 ;  /* 0x00000004000c7825 */ /* 0x000fc800078e0206 */
[----:B--2---:R-:W-:-:S05]  /*04c0*/  IMAD R21, R2, R15, RZ ;  /* 0x0000000f02157224 */ /* 0x004fca00078e02ff */
        /* <DEDUP_REMOVED lines=8> */
[----:B------:R-:W1:Y:S04]  /*0550*/  LDG.E R4, desc[UR4][R4.64] ;  /* 0x0000000404047981 */ /* 0x000e68000c1e1900 */
[----:B------:R-:W1:Y:S01]  /*0560*/  LDG.E R7, desc[UR4][R6.64] ;  /* 0x0000000406077981 */ /* 0x000e62000c1e1900 */
[C---:B0-----:R-:W-:Y:S01]  /*0570*/  IMAD.WIDE R16, R0.reuse, 0x4, R14 ;  /* 0x0000000400107825 */ /* 0x041fe200078e020e */
[----:B------:R-:W-:-:S04]  /*0580*/  LEA R3, R0, R3, 0x2 ;  /* 0x0000000300037211 */ /* 0x000fc800078e10ff */
[----:B------:R-:W-:Y:S01]  /*0590*/  ISETP.GE.AND P0, PT, R3, UR6, PT ;  /* 0x0000000603007c0c */ /* 0x000fe2000bf06270 */
[----:B-1----:R-:W-:-:S05]  /*05a0*/  IMAD R9, R4, R7, RZ ;  /* 0x0000000704097224 */ /* 0x002fca00078e02ff */
[----:B------:R2:W-:Y:S07]  /*05b0*/  STG.E desc[UR4][R16.64], R9 ;  /* 0x0000000910007986 */ /* 0x0005ee000c101904 */
[----:B------:R-:W-:Y:S05]  /*05c0*/  @!P0 BRA `(.L_x_8) ;  /* 0xfffffffc00788947 */ /* 0x000fea000383ffff */
[----:B------:R-:W-:Y:S05]  /*05d0*/  EXIT ;  /* 0x000000000000794d */ /* 0x000fea0003800000 */
.L_x_9:
        /* <DEDUP_REMOVED lines=10> */
.L_x_21:


//--------------------- .text._Z8subtractPiS_S_i  --------------------------
	.section	.text._Z8subtractPiS_S_i,"ax",@progbits
	.align	128
        .global         _Z8subtractPiS_S_i
        .type           _Z8subtractPiS_S_i,@function
        .size           _Z8subtractPiS_S_i,(.L_x_22 - _Z8subtractPiS_S_i)
        .other          _Z8subtractPiS_S_i,@"STO_CUDA_ENTRY STV_DEFAULT"
_Z8subtractPiS_S_i:
.text._Z8subtractPiS_S_i:
        /* <DEDUP_REMOVED lines=11> */
[C---:B------:R-:W-:Y:S01]  /*00b0*/  IMAD.IADD R2, R0.reuse, 0x1, R3 ;  /* 0x0000000100027824 */ /* 0x040fe200078e0203 */
[----:B------:R-:W-:Y:S01]  /*00c0*/  IADD3 R9, PT, PT, RZ, -R0, RZ ;  /* 0x80000000ff097210 */ /* 0x000fe20007ffe0ff */
[----:B------:R-:W1:Y:S01]  /*00d0*/  LDCU.64 UR4, c[0x0][0x358] ;  /* 0x00006b00ff0477ac */ /* 0x000e620008000a00 */
[----:B------:R-:W-:Y:S01]  /*00e0*/  ISETP.NE.U32.AND P2, PT, R0, RZ, PT ;  /* 0x000000ff0000720c */ /* 0x000fe20003f45070 */
[----:B------:R-:W-:Y:S01]  /*00f0*/  BSSY.RECONVERGENT B0, `(.L_x_10) ;  /* 0x000002a000007945 */ /* 0x000fe20003800200 */
[C---:B------:R-:W-:Y:S02]  /*0100*/  ISETP.GE.AND P0, PT, R2.reuse, UR6, PT ;  /* 0x0000000602007c0c */ /* 0x040fe4000bf06270 */
[----:B------:R-:W-:Y:S02]  /*0110*/  VIMNMX R7, PT, PT, R2, UR6, !PT ;  /* 0x0000000602077c48 */ /* 0x000fe4000ffe0100 */
[----:B------:R-:W-:-:S04]  /*0120*/  SEL R6, RZ, 0x1, P0 ;  /* 0x00000001ff067807 */ /* 0x000fc80000000000 */
[----:B------:R-:W-:Y:S01]  /*0130*/  IADD3 R7, PT, PT, R7, -R2, -R6 ;  /* 0x8000000207077210 */ /* 0x000fe20007ffe806 */
[----:B0-----:R-:W0:Y:S02]  /*0140*/  MUFU.RCP R8, R8 ;  /* 0x0000000800087308 */ /* 0x001e240000001000 */
[----:B0-----:R-:W-:-:S06]  /*0150*/  IADD3 R4, PT, PT, R8, 0xffffffe, RZ ;  /* 0x0ffffffe08047810 */ /* 0x001fcc0007ffe0ff */
[----:B------:R0:W2:Y:S02]  /*0160*/  F2I.FTZ.U32.TRUNC.NTZ R5, R4 ;  /* 0x0000000400057305 */ /* 0x0000a4000021f000 */
[----:B0-----:R-:W-:Y:S02]  /*0170*/  HFMA2 R4, -RZ, RZ, 0, 0 ;  /* 0x00000000ff047431 */ /* 0x001fe400000001ff */
[----:B--2---:R-:W-:-:S04]  /*0180*/  IMAD R9, R9, R5, RZ ;  /* 0x0000000509097224 */ /* 0x004fc800078e02ff */
[----:B------:R-:W-:-:S06]  /*0190*/  IMAD.HI.U32 R8, R5, R9, R4 ;  /* 0x0000000905087227 */ /* 0x000fcc00078e0004 */
[----:B------:R-:W-:-:S04]  /*01a0*/  IMAD.HI.U32 R5, R8, R7, RZ ;  /* 0x0000000708057227 */ /* 0x000fc800078e00ff */
[----:B------:R-:W-:-:S04]  /*01b0*/  IMAD.MOV R2, RZ, RZ, -R5 ;  /* 0x000000ffff027224 */ /* 0x000fc800078e0a05 */
[----:B------:R-:W-:-:S05]  /*01c0*/  IMAD R7, R0, R2, R7 ;  /* 0x0000000200077224 */ /* 0x000fca00078e0207 */
[----:B------:R-:W-:-:S13]  /*01d0*/  ISETP.GE.U32.AND P0, PT, R7, R0, PT ;  /* 0x000000000700720c */ /* 0x000fda0003f06070 */
[----:B------:R-:W-:Y:S02]  /*01e0*/  @P0 IADD3 R7, PT, PT, -R0, R7, RZ ;  /* 0x0000000700070210 */ /* 0x000fe40007ffe1ff */
[----:B------:R-:W-:Y:S02]  /*01f0*/  @P0 IADD3 R5, PT, PT, R5, 0x1, RZ ;  /* 0x0000000105050810 */ /* 0x000fe40007ffe0ff */
[----:B------:R-:W-:-:S13]  /*0200*/  ISETP.GE.U32.AND P1, PT, R7, R0, PT ;  /* 0x000000000700720c */ /* 0x000fda0003f26070 */
[----:B------:R-:W-:Y:S01]  /*0210*/  @P1 VIADD R5, R5, 0x1 ;  /* 0x0000000105051836 */ /* 0x000fe20000000000 */
        /* <DEDUP_REMOVED lines=9> */
[----:B------:R-:W1:Y:S02]  /*02b0*/  LDC.64 R6, c[0x0][0x380] ;  /* 0x0000e000ff067b82 */ /* 0x000e640000000a00 */
[----:B------:R-:W-:-:S06]  /*02c0*/  IMAD.MOV R2, RZ, RZ, -R2 ;  /* 0x000000ffff027224 */ /* 0x000fcc00078e0a02 */
[----:B------:R-:W2:Y:S02]  /*02d0*/  LDC.64 R8, c[0x0][0x388] ;  /* 0x0000e200ff087b82 */ /* 0x000ea40000000a00 */
.L_x_12:
[----:B0-----:R-:W-:-:S04]  /*02e0*/  IMAD.WIDE R12, R3, 0x4, R4 ;  /* 0x00000004030c7825 */ /* 0x001fc800078e0204 */
[C---:B--2---:R-:W-:Y:S02]  /*02f0*/  IMAD.WIDE R14, R3.reuse, 0x4, R8 ;  /* 0x00000004030e7825 */ /* 0x044fe400078e0208 */
[----:B------:R-:W2:Y:S04]  /*0300*/  LDG.E R13, desc[UR4][R12.64] ;  /* 0x000000040c0d7981 */ /* 0x000ea8000c1e1900 */
[----:B------:R-:W2:Y:S01]  /*0310*/  LDG.E R14, desc[UR4][R14.64] ;  /* 0x000000040e0e7981 */ /* 0x000ea2000c1e1900 */
[----:B-1-3--:R-:W-:Y:S01]  /*0320*/  IMAD.WIDE R10, R3, 0x4, R6 ;  /* 0x00000004030a7825 */ /* 0x00afe200078e0206 */
[----:B------:R-:W-:-:S03]  /*0330*/  IADD3 R2, PT, PT, R2, 0x1, RZ ;  /* 0x0000000102027810 */ /* 0x000fc60007ffe0ff */
[----:B------:R-:W-:Y:S01]  /*0340*/  IMAD.IADD R3, R0, 0x1, R3 ;  /* 0x0000000100037824 */ /* 0x000fe200078e0203 */
[----:B------:R-:W-:Y:S02]  /*0350*/  ISETP.NE.AND P0, PT, R2, RZ, PT ;  /* 0x000000ff0200720c */ /* 0x000fe40003f05270 */
[----:B--2---:R-:W-:-:S05]  /*0360*/  IADD3 R17, PT, PT, R14, -R13, RZ ;  /* 0x8000000d0e117210 */ /* 0x004fca0007ffe0ff */
[----:B------:R3:W-:Y:S06]  /*0370*/  STG.E desc[UR4][R10.64], R17 ;  /* 0x000000110a007986 */ /* 0x0007ec000c101904 */
[----:B------:R-:W-:Y:S05]  /*0380*/  @P0 BRA `(.L_x_12) ;  /* 0xfffffffc00d40947 */ /* 0x000fea000383ffff */
.L_x_11:
[----:B------:R-:W-:Y:S05]  /*0390*/  BSYNC.RECONVERGENT B0 ;  /* 0x0000000000007941 */ /* 0x000fea0003800200 */
.L_x_10:
[----:B------:R-:W-:Y:S05]  /*03a0*/  @!P1 EXIT ;  /* 0x000000000000994d */ /* 0x000fea0003800000 */
.L_x_13:
        /* <DEDUP_REMOVED lines=8> */
[----:B------:R-:W-:Y:S01]  /*0430*/  IMAD.WIDE R4, R0, 0x4, R10 ;  /* 0x0000000400047825 */ /* 0x000fe200078e020a */
[----:B--2---:R-:W-:-:S03]  /*0440*/  IADD3 R19, PT, PT, R2, -R7, RZ ;  /* 0x8000000702137210 */ /* 0x004fc60007ffe0ff */
[C---:B------:R-:W-:Y:S02]  /*0450*/  IMAD.WIDE R6, R0.reuse, 0x4, R12 ;  /* 0x0000000400067825 */ /* 0x040fe400078e020c */
[----:B------:R0:W-:Y:S04]  /*0460*/  STG.E desc[UR4][R16.64], R19 ;  /* 0x0000001310007986 */ /* 0x0001e8000c101904 */
[----:B------:R-:W2:Y:S04]  /*0470*/  LDG.E R2, desc[UR4][R4.64] ;  /* 0x0000000404027981 */ /* 0x000ea8000c1e1900 */
[----:B------:R-:W2:Y:S01]  /*0480*/  LDG.E R15, desc[UR4][R6.64] ;  /* 0x00000004060f7981 */ /* 0x000ea2000c1e1900 */
[----:B------:R-:W-:-:S04]  /*0490*/  IMAD.WIDE R8, R0, 0x4, R16 ;  /* 0x0000000400087825 */ /* 0x000fc800078e0210 */
[----:B------:R-:W-:-:S04]  /*04a0*/  IMAD.WIDE R10, R0, 0x4, R4 ;  /* 0x00000004000a7825 */ /* 0x000fc800078e0204 */
[----:B------:R-:W-:Y:S01]  /*04b0*/  IMAD.WIDE R12, R0, 0x4, R6 ;  /* 0x00000004000c7825 */ /* 0x000fe200078e0206 */
[----:B--2---:R-:W-:-:S05]  /*04c0*/  IADD3 R21, PT, PT, R2, -R15, RZ ;  /* 0x8000000f02157210 */ /* 0x004fca0007ffe0ff */
[----:B------:R1:W-:Y:S04]  /*04d0*/  STG.E desc[UR4][R8.64], R21 ;  /* 0x0000001508007986 */ /* 0x0003e8000c101904 */
[----:B------:R-:W2:Y:S04]  /*04e0*/  LDG.E R2, desc[UR4][R10.64] ;  /* 0x000000040a027981 */ /* 0x000ea8000c1e1900 */
[----:B------:R-:W2:Y:S01]  /*04f0*/  LDG.E R23, desc[UR4][R12.64] ;  /* 0x000000040c177981 */ /* 0x000ea2000c1e1900 */
[----:B------:R-:W-:-:S04]  /*0500*/  IMAD.WIDE R14, R0, 0x4, R8 ;  /* 0x00000004000e7825 */ /* 0x000fc800078e0208 */
[----:B------:R-:W-:-:S04]  /*0510*/  IMAD.WIDE R4, R0, 0x4, R10 ;  /* 0x0000000400047825 */ /* 0x000fc800078e020a */
[----:B------:R-:W-:-:S04]  /*0520*/  IMAD.WIDE R6, R0, 0x4, R12 ;  /* 0x0000000400067825 */ /* 0x000fc800078e020c */
[----:B--2---:R-:W-:-:S05]  /*0530*/  IMAD.IADD R23, R2, 0x1, -R23 ;  /* 0x0000000102177824 */ /* 0x004fca00078e0a17 */
[----:B------:R2:W-:Y:S04]  /*0540*/  STG.E desc[UR4][R14.64], R23 ;  /* 0x000000170e007986 */ /* 0x0005e8000c101904 */
[----:B------:R-:W1:Y:S04]  /*0550*/  LDG.E R4, desc[UR4][R4.64] ;  /* 0x0000000404047981 */ /* 0x000e68000c1e1900 */
[----:B------:R-:W1:Y:S01]  /*0560*/  LDG.E R7, desc[UR4][R6.64] ;  /* 0x0000000406077981 */ /* 0x000e62000c1e1900 */
[C---:B0-----:R-:W-:Y:S01]  /*0570*/  IMAD.WIDE R16, R0.reuse, 0x4, R14 ;  /* 0x0000000400107825 */ /* 0x041fe200078e020e */
[----:B------:R-:W-:-:S04]  /*0580*/  LEA R3, R0, R3, 0x2 ;  /* 0x0000000300037211 */ /* 0x000fc800078e10ff */
[----:B------:R-:W-:Y:S02]  /*0590*/  ISETP.GE.AND P0, PT, R3, UR6, PT ;  /* 0x0000000603007c0c */ /* 0x000fe4000bf06270 */
[----:B-1----:R-:W-:-:S05]  /*05a0*/  IADD3 R9, PT, PT, R4, -R7, RZ ;  /* 0x8000000704097210 */ /* 0x002fca0007ffe0ff */
[----:B------:R2:W-:Y:S06]  /*05b0*/  STG.E desc[UR4][R16.64], R9 ;  /* 0x0000000910007986 */ /* 0x0005ec000c101904 */
[----:B------:R-:W-:Y:S05]  /*05c0*/  @!P0 BRA `(.L_x_13) ;  /* 0xfffffffc00788947 */ /* 0x000fea000383ffff */
[----:B------:R-:W-:Y:S05]  /*05d0*/  EXIT ;  /* 0x000000000000794d */ /* 0x000fea0003800000 */
.L_x_14:
        /* <DEDUP_REMOVED lines=10> */
.L_x_22:


//--------------------- .text._Z3addPiS_S_i       --------------------------
	.section	.text._Z3addPiS_S_i,"ax",@progbits
	.align	128
        .global         _Z3addPiS_S_i
        .type           _Z3addPiS_S_i,@function
        .size           _Z3addPiS_S_i,(.L_x_23 - _Z3addPiS_S_i)
        .other          _Z3addPiS_S_i,@"STO_CUDA_ENTRY STV_DEFAULT"
_Z3addPiS_S_i:
.text._Z3addPiS_S_i:
        /* <DEDUP_REMOVED lines=46> */
.L_x_17:
        /* <DEDUP_REMOVED lines=8> */
[----:B--2---:R-:W-:-:S05]  /*0360*/  IADD3 R17, PT, PT, R14, R13, RZ ;  /* 0x0000000d0e117210 */ /* 0x004fca0007ffe0ff */
[----:B------:R3:W-:Y:S06]  /*0370*/  STG.E desc[UR4][R10.64], R17 ;  /* 0x000000110a007986 */ /* 0x0007ec000c101904 */
[----:B------:R-:W-:Y:S05]  /*0380*/  @P0 BRA `(.L_x_17) ;  /* 0xfffffffc00d40947 */ /* 0x000fea000383ffff */
.L_x_16:
[----:B------:R-:W-:Y:S05]  /*0390*/  BSYNC.RECONVERGENT B0 ;  /* 0x0000000000007941 */ /* 0x000fea0003800200 */
.L_x_15:
[----:B------:R-:W-:Y:S05]  /*03a0*/  @!P1 EXIT ;  /* 0x000000000000994d */ /* 0x000fea0003800000 */
.L_x_18:
        /* <DEDUP_REMOVED lines=9> */
[----:B--2---:R-:W-:-:S03]  /*0440*/  IADD3 R19, PT, PT, R2, R7, RZ ;  /* 0x0000000702137210 */ /* 0x004fc60007ffe0ff */
[C---:B------:R-:W-:Y:S02]  /*0450*/  IMAD.WIDE R6, R0.reuse, 0x4, R12 ;  /* 0x0000000400067825 */ /* 0x040fe400078e020c */
[----:B------:R0:W-:Y:S04]  /*0460*/  STG.E desc[UR4][R16.64], R19 ;  /* 0x0000001310007986 */ /* 0x0001e8000c101904 */
[----:B------:R-:W2:Y:S04]  /*0470*/  LDG.E R2, desc[UR4][R4.64] ;  /* 0x0000000404027981 */ /* 0x000ea8000c1e1900 */
[----:B------:R-:W2:Y:S01]  /*0480*/  LDG.E R15, desc[UR4][R6.64] ;  /* 0x00000004060f7981 */ /* 0x000ea2000c1e1900 */
[----:B------:R-:W-:-:S04]  /*0490*/  IMAD.WIDE R8, R0, 0x4, R16 ;  /* 0x0000000400087825 */ /* 0x000fc800078e0210 */
[----:B------:R-:W-:-:S04]  /*04a0*/  IMAD.WIDE R10, R0, 0x4, R4 ;  /* 0x00000004000a7825 */ /* 0x000fc800078e0204 */
[----:B------:R-:W-:Y:S01]  /*04b0*/  IMAD.WIDE R12, R0, 0x4, R6 ;  /* 0x00000004000c7825 */ /* 0x000fe200078e0206 */
[----:B--2---:R-:W-:-:S05]  /*04c0*/  IADD3 R21, PT, PT, R2, R15, RZ ;  /* 0x0000000f02157210 */ /* 0x004fca0007ffe0ff */
[----:B------:R1:W-:Y:S04]  /*04d0*/  STG.E desc[UR4][R8.64], R21 ;  /* 0x0000001508007986 */ /* 0x0003e8000c101904 */
[----:B------:R-:W2:Y:S04]  /*04e0*/  LDG.E R2, desc[UR4][R10.64] ;  /* 0x000000040a027981 */ /* 0x000ea8000c1e1900 */
[----:B------:R-:W2:Y:S01]  /*04f0*/  LDG.E R23, desc[UR4][R12.64] ;  /* 0x000000040c177981 */ /* 0x000ea2000c1e1900 */
[----:B------:R-:W-:-:S04]  /*0500*/  IMAD.WIDE R14, R0, 0x4, R8 ;  /* 0x00000004000e7825 */ /* 0x000fc800078e0208 */
[----:B------:R-:W-:-:S04]  /*0510*/  IMAD.WIDE R4, R0, 0x4, R10 ;  /* 0x0000000400047825 */ /* 0x000fc800078e020a */
[----:B------:R-:W-:-:S04]  /*0520*/  IMAD.WIDE R6, R0, 0x4, R12 ;  /* 0x0000000400067825 */ /* 0x000fc800078e020c */
[----:B--2---:R-:W-:-:S05]  /*0530*/  IMAD.IADD R23, R2, 0x1, R23 ;  /* 0x0000000102177824 */ /* 0x004fca00078e0217 */
[----:B------:R2:W-:Y:S04]  /*0540*/  STG.E desc[UR4][R14.64], R23 ;  /* 0x000000170e007986 */ /* 0x0005e8000c101904 */
[----:B------:R-:W1:Y:S04]  /*0550*/  LDG.E R4, desc[UR4][R4.64] ;  /* 0x0000000404047981 */ /* 0x000e68000c1e1900 */
[----:B------:R-:W1:Y:S01]  /*0560*/  LDG.E R7, desc[UR4][R6.64] ;  /* 0x0000000406077981 */ /* 0x000e62000c1e1900 */
[C---:B0-----:R-:W-:Y:S01]  /*0570*/  IMAD.WIDE R16, R0.reuse, 0x4, R14 ;  /* 0x0000000400107825 */ /* 0x041fe200078e020e */
[----:B------:R-:W-:-:S04]  /*0580*/  LEA R3, R0, R3, 0x2 ;  /* 0x0000000300037211 */ /* 0x000fc800078e10ff */
[----:B------:R-:W-:Y:S02]  /*0590*/  ISETP.GE.AND P0, PT, R3, UR6, PT ;  /* 0x0000000603007c0c */ /* 0x000fe4000bf06270 */
[----:B-1----:R-:W-:-:S05]  /*05a0*/  IADD3 R9, PT, PT, R4, R7, RZ ;  /* 0x0000000704097210 */ /* 0x002fca0007ffe0ff */
[----:B------:R2:W-:Y:S06]  /*05b0*/  STG.E desc[UR4][R16.64], R9 ;  /* 0x0000000910007986 */ /* 0x0005ec000c101904 */
[----:B------:R-:W-:Y:S05]  /*05c0*/  @!P0 BRA `(.L_x_18) ;  /* 0xfffffffc00788947 */ /* 0x000fea000383ffff */
[----:B------:R-:W-:Y:S05]  /*05d0*/  EXIT ;  /* 0x000000000000794d */ /* 0x000fea0003800000 */
.L_x_19:
        /* <DEDUP_REMOVED lines=10> */
.L_x_23:


//--------------------- .nv.shared.reserved.0     --------------------------
	.section	.nv.shared.reserved.0,"aw",@nobits
	.weak		__nv_reservedSMEM_offset_0_alias
	.size		__nv_reservedSMEM_offset_0_alias, 0, 64
	.other		__nv_reservedSMEM_offset_0_alias,@"STO_CUDA_RESERVED_SHARED STV_DEFAULT"
__nv_reservedSMEM_offset_0_alias:
	.zero		0
	.zero		64


//--------------------- .nv.constant0._Z3modPiS_S_i --------------------------
	.section	.nv.constant0._Z3modPiS_S_i,"a",@progbits
	.sectionflags	@""
	.align	4
.nv.constant0._Z3modPiS_S_i:
	.zero		924


//--------------------- .nv.constant0._Z8multiplyPiS_S_i --------------------------
	.section	.nv.constant0._Z8multiplyPiS_S_i,"a",@progbits
	.sectionflags	@""
	.align	4
.nv.constant0._Z8multiplyPiS_S_i:
	.zero		924


//--------------------- .nv.constant0._Z8subtractPiS_S_i --------------------------
	.section	.nv.constant0._Z8subtractPiS_S_i,"a",@progbits
	.sectionflags	@""
	.align	4
.nv.constant0._Z8subtractPiS_S_i:
	.zero		924


//--------------------- .nv.constant0._Z3addPiS_S_i --------------------------
	.section	.nv.constant0._Z3addPiS_S_i,"a",@progbits
	.sectionflags	@""
	.align	4
.nv.constant0._Z3addPiS_S_i:
	.zero		924


//--------------------- SYMBOLS --------------------------

	.type		.nv.reservedSmem.offset0,@object
	.size		.nv.reservedSmem.offset0,0x4
